//
// Generated by NVIDIA NVVM Compiler
//
// Compiler Build ID: CL-36424714
// Cuda compilation tools, release 13.0, V13.0.88
// Based on NVVM 20.0.0
//

.version 9.0
.target sm_100
.address_size 64

	// .globl	_Z11matrixMultPPKfS0_Pfi
.extern .func  (.param .b32 func_retval0) vprintf
(
	.param .b64 vprintf_param_0,
	.param .b64 vprintf_param_1
)
;
.global .align 1 .b8 $str[43] = {84, 104, 114, 101, 97, 100, 32, 40, 37, 100, 44, 32, 37, 100, 41, 32, 99, 111, 109, 112, 117, 116, 101, 100, 32, 101, 108, 101, 109, 101, 110, 116, 32, 40, 37, 100, 44, 32, 37, 100, 41, 10};
.global .align 1 .b8 $str$1[33] = {84, 104, 114, 101, 97, 100, 32, 40, 37, 100, 44, 32, 37, 100, 41, 32, 99, 111, 109, 112, 117, 116, 101, 100, 32, 114, 111, 119, 32, 37, 100, 10};

.visible .entry _Z11matrixMultPPKfS0_Pfi(
	.param .u64 .ptr .align 1 _Z11matrixMultPPKfS0_Pfi_param_0,
	.param .u64 .ptr .align 1 _Z11matrixMultPPKfS0_Pfi_param_1,
	.param .u64 .ptr .align 1 _Z11matrixMultPPKfS0_Pfi_param_2,
	.param .u32 _Z11matrixMultPPKfS0_Pfi_param_3
)
{
	.local .align 16 .b8 	__local_depot0[16];
	.reg .b64 	%SP;
	.reg .b64 	%SPL;
	.reg .pred 	%p<10>;
	.reg .b32 	%r<43>;
	.reg .b32 	%f<67>;
	.reg .b64 	%rd<69>;

	mov.u64 	%SPL, __local_depot0;
	cvta.local.u64 	%SP, %SPL;
	ld.param.u64 	%rd12, [_Z11matrixMultPPKfS0_Pfi_param_0];
	ld.param.u64 	%rd13, [_Z11matrixMultPPKfS0_Pfi_param_1];
	ld.param.u32 	%r19, [_Z11matrixMultPPKfS0_Pfi_param_3];
	cvta.to.global.u64 	%rd1, %rd13;
	cvta.to.global.u64 	%rd2, %rd12;
	mov.u32 	%r20, %ctaid.y;
	mov.u32 	%r21, %ntid.y;
	mov.u32 	%r1, %tid.y;
	mad.lo.s32 	%r2, %r20, %r21, %r1;
	mov.u32 	%r22, %ctaid.x;
	mov.u32 	%r23, %ntid.x;
	mov.u32 	%r3, %tid.x;
	mad.lo.s32 	%r4, %r22, %r23, %r3;
	max.s32 	%r24, %r2, %r4;
	setp.ge.s32 	%p1, %r24, %r19;
	@%p1 bra 	$L__BB0_13;
	mul.lo.s32 	%r5, %r19, %r2;
	and.b32  	%r6, %r19, 7;
	setp.lt.u32 	%p2, %r19, 8;
	mov.f32 	%f66, 0f00000000;
	mov.b32 	%r41, 0;
	@%p2 bra 	$L__BB0_4;
	and.b32  	%r26, %r19, 2147483640;
	neg.s32 	%r39, %r26;
	mul.wide.s32 	%rd14, %r19, 4;
	add.s64 	%rd3, %rd1, %rd14;
	mul.wide.s32 	%rd15, %r19, 8;
	add.s64 	%rd4, %rd1, %rd15;
	mul.wide.s32 	%rd16, %r19, 12;
	add.s64 	%rd5, %rd1, %rd16;
	mul.wide.s32 	%rd17, %r19, 16;
	add.s64 	%rd6, %rd1, %rd17;
	mul.wide.s32 	%rd18, %r19, 24;
	add.s64 	%rd7, %rd1, %rd18;
	mul.wide.u32 	%rd19, %r5, 4;
	add.s64 	%rd20, %rd19, %rd2;
	add.s64 	%rd68, %rd20, 16;
	mov.f32 	%f66, 0f00000000;
	mov.u32 	%r38, %r4;
$L__BB0_3:
	.pragma "nounroll";
	and.b32  	%r41, %r19, 2147483640;
	mul.wide.s32 	%rd21, %r38, 4;
	add.s64 	%rd22, %rd3, %rd21;
	add.s64 	%rd23, %rd4, %rd21;
	add.s64 	%rd24, %rd5, %rd21;
	add.s64 	%rd25, %rd6, %rd21;
	mul.wide.s32 	%rd26, %r19, 20;
	add.s64 	%rd27, %rd1, %rd21;
	add.s64 	%rd28, %rd27, %rd26;
	add.s64 	%rd29, %rd7, %rd21;
	mul.wide.s32 	%rd30, %r19, 28;
	add.s64 	%rd31, %rd27, %rd30;
	ld.global.f32 	%f16, [%rd68+-16];
	ld.global.f32 	%f17, [%rd27];
	fma.rn.f32 	%f18, %f16, %f17, %f66;
	ld.global.f32 	%f19, [%rd68+-12];
	ld.global.f32 	%f20, [%rd22];
	fma.rn.f32 	%f21, %f19, %f20, %f18;
	ld.global.f32 	%f22, [%rd68+-8];
	ld.global.f32 	%f23, [%rd23];
	fma.rn.f32 	%f24, %f22, %f23, %f21;
	ld.global.f32 	%f25, [%rd68+-4];
	ld.global.f32 	%f26, [%rd24];
	fma.rn.f32 	%f27, %f25, %f26, %f24;
	ld.global.f32 	%f28, [%rd68];
	ld.global.f32 	%f29, [%rd25];
	fma.rn.f32 	%f30, %f28, %f29, %f27;
	ld.global.f32 	%f31, [%rd68+4];
	ld.global.f32 	%f32, [%rd28];
	fma.rn.f32 	%f33, %f31, %f32, %f30;
	ld.global.f32 	%f34, [%rd68+8];
	ld.global.f32 	%f35, [%rd29];
	fma.rn.f32 	%f36, %f34, %f35, %f33;
	ld.global.f32 	%f37, [%rd68+12];
	ld.global.f32 	%f38, [%rd31];
	fma.rn.f32 	%f66, %f37, %f38, %f36;
	add.s32 	%r39, %r39, 8;
	shl.b32 	%r27, %r19, 3;
	add.s32 	%r38, %r38, %r27;
	add.s64 	%rd68, %rd68, 32;
	setp.ne.s32 	%p3, %r39, 0;
	@%p3 bra 	$L__BB0_3;
$L__BB0_4:
	setp.eq.s32 	%p4, %r6, 0;
	@%p4 bra 	$L__BB0_12;
	and.b32  	%r14, %r19, 3;
	setp.lt.u32 	%p5, %r6, 4;
	@%p5 bra 	$L__BB0_7;
	add.s32 	%r28, %r41, %r5;
	mad.lo.s32 	%r29, %r41, %r19, %r4;
	mul.wide.u32 	%rd32, %r28, 4;
	add.s64 	%rd33, %rd2, %rd32;
	ld.global.f32 	%f40, [%rd33];
	mul.wide.s32 	%rd34, %r29, 4;
	add.s64 	%rd35, %rd1, %rd34;
	ld.global.f32 	%f41, [%rd35];
	fma.rn.f32 	%f42, %f40, %f41, %f66;
	cvt.u64.u32 	%rd36, %r5;
	cvt.u64.u32 	%rd37, %r41;
	add.s64 	%rd38, %rd37, %rd36;
	shl.b64 	%rd39, %rd38, 2;
	add.s64 	%rd40, %rd2, %rd39;
	ld.global.f32 	%f43, [%rd40+4];
	mul.wide.s32 	%rd41, %r19, 4;
	add.s64 	%rd42, %rd35, %rd41;
	ld.global.f32 	%f44, [%rd42];
	fma.rn.f32 	%f45, %f43, %f44, %f42;
	ld.global.f32 	%f46, [%rd40+8];
	add.s64 	%rd43, %rd42, %rd41;
	ld.global.f32 	%f47, [%rd43];
	fma.rn.f32 	%f48, %f46, %f47, %f45;
	ld.global.f32 	%f49, [%rd40+12];
	add.s64 	%rd44, %rd43, %rd41;
	ld.global.f32 	%f50, [%rd44];
	fma.rn.f32 	%f66, %f49, %f50, %f48;
	add.s32 	%r41, %r41, 4;
$L__BB0_7:
	setp.eq.s32 	%p6, %r14, 0;
	@%p6 bra 	$L__BB0_12;
	setp.eq.s32 	%p7, %r14, 1;
	@%p7 bra 	$L__BB0_10;
	add.s32 	%r30, %r41, %r5;
	mad.lo.s32 	%r31, %r41, %r19, %r4;
	mul.wide.u32 	%rd45, %r30, 4;
	add.s64 	%rd46, %rd2, %rd45;
	ld.global.f32 	%f52, [%rd46];
	mul.wide.s32 	%rd47, %r31, 4;
	add.s64 	%rd48, %rd1, %rd47;
	ld.global.f32 	%f53, [%rd48];
	fma.rn.f32 	%f54, %f52, %f53, %f66;
	cvt.u64.u32 	%rd49, %r5;
	cvt.u64.u32 	%rd50, %r41;
	add.s64 	%rd51, %rd50, %rd49;
	shl.b64 	%rd52, %rd51, 2;
	add.s64 	%rd53, %rd2, %rd52;
	ld.global.f32 	%f55, [%rd53+4];
	mul.wide.s32 	%rd54, %r19, 4;
	add.s64 	%rd55, %rd48, %rd54;
	ld.global.f32 	%f56, [%rd55];
	fma.rn.f32 	%f66, %f55, %f56, %f54;
	add.s32 	%r41, %r41, 2;
$L__BB0_10:
	and.b32  	%r32, %r19, 1;
	setp.eq.b32 	%p8, %r32, 1;
	not.pred 	%p9, %p8;
	@%p9 bra 	$L__BB0_12;
	add.s32 	%r33, %r41, %r5;
	mad.lo.s32 	%r34, %r41, %r19, %r4;
	mul.wide.u32 	%rd56, %r33, 4;
	add.s64 	%rd57, %rd2, %rd56;
	ld.global.f32 	%f57, [%rd57];
	mul.wide.s32 	%rd58, %r34, 4;
	add.s64 	%rd59, %rd1, %rd58;
	ld.global.f32 	%f58, [%rd59];
	fma.rn.f32 	%f66, %f57, %f58, %f66;
$L__BB0_12:
	ld.param.u64 	%rd67, [_Z11matrixMultPPKfS0_Pfi_param_2];
	add.s32 	%r35, %r5, %r4;
	cvta.to.global.u64 	%rd60, %rd67;
	mul.wide.s32 	%rd61, %r35, 4;
	add.s64 	%rd62, %rd60, %rd61;
	st.global.f32 	[%rd62], %f66;
$L__BB0_13:
	add.u64 	%rd63, %SP, 0;
	add.u64 	%rd64, %SPL, 0;
	st.local.v4.u32 	[%rd64], {%r3, %r1, %r2, %r4};
	mov.u64 	%rd65, $str;
	cvta.global.u64 	%rd66, %rd65;
	{ // callseq 0, 0
	.param .b64 param0;
	st.param.b64 	[param0], %rd66;
	.param .b64 param1;
	st.param.b64 	[param1], %rd63;
	.param .b32 retval0;
	call.uni (retval0), 
	vprintf, 
	(
	param0, 
	param1
	);
	ld.param.b32 	%r36, [retval0];
	} // callseq 0
	ret;

}
	// .globl	_Z13matrixMultRowPKfS0_Pfi
.visible .entry _Z13matrixMultRowPKfS0_Pfi(
	.param .u64 .ptr .align 1 _Z13matrixMultRowPKfS0_Pfi_param_0,
	.param .u64 .ptr .align 1 _Z13matrixMultRowPKfS0_Pfi_param_1,
	.param .u64 .ptr .align 1 _Z13matrixMultRowPKfS0_Pfi_param_2,
	.param .u32 _Z13matrixMultRowPKfS0_Pfi_param_3
)
{
	.local .align 8 .b8 	__local_depot1[16];
	.reg .b64 	%SP;
	.reg .b64 	%SPL;
	.reg .pred 	%p<12>;
	.reg .b32 	%r<84>;
	.reg .b32 	%f<67>;
	.reg .b64 	%rd<52>;

	mov.u64 	%SPL, __local_depot1;
	cvta.local.u64 	%SP, %SPL;
	ld.param.u64 	%rd4, [_Z13matrixMultRowPKfS0_Pfi_param_0];
	ld.param.u64 	%rd5, [_Z13matrixMultRowPKfS0_Pfi_param_1];
	ld.param.u32 	%r49, [_Z13matrixMultRowPKfS0_Pfi_param_3];
	cvta.to.global.u64 	%rd1, %rd5;
	cvta.to.global.u64 	%rd2, %rd4;
	mov.u32 	%r50, %ctaid.x;
	mov.u32 	%r51, %ntid.x;
	mov.u32 	%r1, %tid.x;
	mad.lo.s32 	%r2, %r50, %r51, %r1;
	setp.ge.s32 	%p1, %r2, %r49;
	setp.lt.s32 	%p2, %r49, 1;
	or.pred  	%p3, %p1, %p2;
	@%p3 bra 	$L__BB1_14;
	mul.lo.s32 	%r3, %r49, %r2;
	add.s32 	%r4, %r49, -1;
	and.b32  	%r5, %r49, 7;
	and.b32  	%r6, %r49, 3;
	and.b32  	%r7, %r49, 2147483640;
	and.b32  	%r8, %r49, 1;
	neg.s32 	%r9, %r7;
	shl.b32 	%r10, %r49, 3;
	shl.b32 	%r11, %r49, 1;
	mul.lo.s32 	%r12, %r49, 3;
	mul.lo.s32 	%r13, %r49, 6;
	mul.lo.s32 	%r14, %r49, 7;
	mov.b32 	%r70, 0;
$L__BB1_2:
	setp.lt.u32 	%p4, %r4, 7;
	mov.f32 	%f66, 0f00000000;
	mov.b32 	%r82, 0;
	@%p4 bra 	$L__BB1_5;
	add.s32 	%r79, %r49, %r70;
	add.s32 	%r78, %r11, %r70;
	add.s32 	%r77, %r12, %r70;
	shl.b32 	%r54, %r49, 2;
	add.s32 	%r76, %r54, %r70;
	mad.lo.s32 	%r75, %r49, 5, %r70;
	add.s32 	%r74, %r13, %r70;
	add.s32 	%r73, %r14, %r70;
	mov.f32 	%f66, 0f00000000;
	mov.u32 	%r71, %r3;
	mov.u32 	%r72, %r70;
	mov.u32 	%r80, %r9;
$L__BB1_4:
	.pragma "nounroll";
	mul.wide.s32 	%rd6, %r71, 4;
	add.s64 	%rd7, %rd2, %rd6;
	ld.global.f32 	%f16, [%rd7];
	mul.wide.u32 	%rd8, %r72, 4;
	add.s64 	%rd9, %rd1, %rd8;
	ld.global.f32 	%f17, [%rd9];
	fma.rn.f32 	%f18, %f16, %f17, %f66;
	ld.global.f32 	%f19, [%rd7+4];
	mul.wide.u32 	%rd10, %r79, 4;
	add.s64 	%rd11, %rd1, %rd10;
	ld.global.f32 	%f20, [%rd11];
	fma.rn.f32 	%f21, %f19, %f20, %f18;
	ld.global.f32 	%f22, [%rd7+8];
	mul.wide.u32 	%rd12, %r78, 4;
	add.s64 	%rd13, %rd1, %rd12;
	ld.global.f32 	%f23, [%rd13];
	fma.rn.f32 	%f24, %f22, %f23, %f21;
	ld.global.f32 	%f25, [%rd7+12];
	mul.wide.u32 	%rd14, %r77, 4;
	add.s64 	%rd15, %rd1, %rd14;
	ld.global.f32 	%f26, [%rd15];
	fma.rn.f32 	%f27, %f25, %f26, %f24;
	ld.global.f32 	%f28, [%rd7+16];
	mul.wide.u32 	%rd16, %r76, 4;
	add.s64 	%rd17, %rd1, %rd16;
	ld.global.f32 	%f29, [%rd17];
	fma.rn.f32 	%f30, %f28, %f29, %f27;
	ld.global.f32 	%f31, [%rd7+20];
	mul.wide.u32 	%rd18, %r75, 4;
	add.s64 	%rd19, %rd1, %rd18;
	ld.global.f32 	%f32, [%rd19];
	fma.rn.f32 	%f33, %f31, %f32, %f30;
	ld.global.f32 	%f34, [%rd7+24];
	mul.wide.u32 	%rd20, %r74, 4;
	add.s64 	%rd21, %rd1, %rd20;
	ld.global.f32 	%f35, [%rd21];
	fma.rn.f32 	%f36, %f34, %f35, %f33;
	ld.global.f32 	%f37, [%rd7+28];
	mul.wide.u32 	%rd22, %r73, 4;
	add.s64 	%rd23, %rd1, %rd22;
	ld.global.f32 	%f38, [%rd23];
	fma.rn.f32 	%f66, %f37, %f38, %f36;
	add.s32 	%r80, %r80, 8;
	add.s32 	%r79, %r79, %r10;
	add.s32 	%r78, %r78, %r10;
	add.s32 	%r77, %r77, %r10;
	add.s32 	%r76, %r76, %r10;
	add.s32 	%r75, %r75, %r10;
	add.s32 	%r74, %r74, %r10;
	add.s32 	%r73, %r73, %r10;
	add.s32 	%r72, %r72, %r10;
	add.s32 	%r71, %r71, 8;
	setp.ne.s32 	%p5, %r80, 0;
	mov.u32 	%r82, %r7;
	@%p5 bra 	$L__BB1_4;
$L__BB1_5:
	setp.eq.s32 	%p6, %r5, 0;
	@%p6 bra 	$L__BB1_13;
	add.s32 	%r55, %r5, -1;
	setp.lt.u32 	%p7, %r55, 3;
	@%p7 bra 	$L__BB1_8;
	add.s32 	%r56, %r82, %r3;
	mad.lo.s32 	%r57, %r82, %r49, %r70;
	mul.wide.s32 	%rd24, %r56, 4;
	add.s64 	%rd25, %rd2, %rd24;
	ld.global.f32 	%f40, [%rd25];
	mul.wide.u32 	%rd26, %r57, 4;
	add.s64 	%rd27, %rd1, %rd26;
	ld.global.f32 	%f41, [%rd27];
	fma.rn.f32 	%f42, %f40, %f41, %f66;
	add.s32 	%r58, %r57, %r49;
	ld.global.f32 	%f43, [%rd25+4];
	mul.wide.u32 	%rd28, %r58, 4;
	add.s64 	%rd29, %rd1, %rd28;
	ld.global.f32 	%f44, [%rd29];
	fma.rn.f32 	%f45, %f43, %f44, %f42;
	add.s32 	%r59, %r58, %r49;
	ld.global.f32 	%f46, [%rd25+8];
	mul.wide.u32 	%rd30, %r59, 4;
	add.s64 	%rd31, %rd1, %rd30;
	ld.global.f32 	%f47, [%rd31];
	fma.rn.f32 	%f48, %f46, %f47, %f45;
	add.s32 	%r60, %r59, %r49;
	ld.global.f32 	%f49, [%rd25+12];
	mul.wide.u32 	%rd32, %r60, 4;
	add.s64 	%rd33, %rd1, %rd32;
	ld.global.f32 	%f50, [%rd33];
	fma.rn.f32 	%f66, %f49, %f50, %f48;
	add.s32 	%r82, %r82, 4;
$L__BB1_8:
	setp.eq.s32 	%p8, %r6, 0;
	@%p8 bra 	$L__BB1_13;
	setp.eq.s32 	%p9, %r6, 1;
	@%p9 bra 	$L__BB1_11;
	add.s32 	%r61, %r82, %r3;
	mad.lo.s32 	%r62, %r82, %r49, %r70;
	mul.wide.s32 	%rd34, %r61, 4;
	add.s64 	%rd35, %rd2, %rd34;
	ld.global.f32 	%f52, [%rd35];
	mul.wide.u32 	%rd36, %r62, 4;
	add.s64 	%rd37, %rd1, %rd36;
	ld.global.f32 	%f53, [%rd37];
	fma.rn.f32 	%f54, %f52, %f53, %f66;
	add.s32 	%r63, %r62, %r49;
	ld.global.f32 	%f55, [%rd35+4];
	mul.wide.u32 	%rd38, %r63, 4;
	add.s64 	%rd39, %rd1, %rd38;
	ld.global.f32 	%f56, [%rd39];
	fma.rn.f32 	%f66, %f55, %f56, %f54;
	add.s32 	%r82, %r82, 2;
$L__BB1_11:
	setp.eq.s32 	%p10, %r8, 0;
	@%p10 bra 	$L__BB1_13;
	add.s32 	%r64, %r82, %r3;
	mad.lo.s32 	%r65, %r82, %r49, %r70;
	mul.wide.s32 	%rd40, %r64, 4;
	add.s64 	%rd41, %rd2, %rd40;
	ld.global.f32 	%f57, [%rd41];
	mul.wide.u32 	%rd42, %r65, 4;
	add.s64 	%rd43, %rd1, %rd42;
	ld.global.f32 	%f58, [%rd43];
	fma.rn.f32 	%f66, %f57, %f58, %f66;
$L__BB1_13:
	ld.param.u64 	%rd51, [_Z13matrixMultRowPKfS0_Pfi_param_2];
	add.s32 	%r66, %r70, %r3;
	cvta.to.global.u64 	%rd44, %rd51;
	mul.wide.s32 	%rd45, %r66, 4;
	add.s64 	%rd46, %rd44, %rd45;
	st.global.f32 	[%rd46], %f66;
	add.s32 	%r70, %r70, 1;
	setp.ne.s32 	%p11, %r70, %r49;
	@%p11 bra 	$L__BB1_2;
$L__BB1_14:
	add.u64 	%rd47, %SP, 0;
	add.u64 	%rd48, %SPL, 0;
	mov.u32 	%r67, %tid.y;
	st.local.v2.u32 	[%rd48], {%r1, %r67};
	st.local.u32 	[%rd48+8], %r2;
	mov.u64 	%rd49, $str$1;
	cvta.global.u64 	%rd50, %rd49;
	{ // callseq 1, 0
	.param .b64 param0;
	st.param.b64 	[param0], %rd50;
	.param .b64 param1;
	st.param.b64 	[param1], %rd47;
	.param .b32 retval0;
	call.uni (retval0), 
	vprintf, 
	(
	param0, 
	param1
	);
	ld.param.b32 	%r68, [retval0];
	} // callseq 1
	ret;

}


// ===== COMPILED SASS (sm_100) =====

	.target	sm_100

	.elftype	@"ET_EXEC"


//--------------------- .note.nv.tkinfo           --------------------------
	.section	.note.nv.tkinfo,"",@"SHT_NOTE"
	.sectionflags	@"SHF_NOTE_NV_TKINFO"
	.tkinfo
        /*0018*/ 	.word	0x00000002
        /*0030*/ 	.string	""
        /*0030*/ 	.string	"ptxas"
        /*0030*/ 	.string	"Cuda compilation tools, release 13.0, V13.0.88"
        /*0030*/ 	.string	"Build cuda_13.0.r13.0/compiler.36424714_0"
        /*0030*/ 	.string	"-arch sm_100 -m 64 "



//--------------------- .note.nv.cuinfo           --------------------------
	.section	.note.nv.cuinfo,"",@"SHT_NOTE"
	.sectionflags	@"SHF_NOTE_NV_CUINFO"
        /*0018*/ 	.short	0x0002
        /*001a*/ 	.short	0x0064
        /*001c*/ 	.short	0x0082
	.zero		2


//--------------------- .nv.info                  --------------------------
	.section	.nv.info,"",@"SHT_CUDA_INFO"
	.align	4


	//----- nvinfo : EIATTR_REGCOUNT
	.align		4
        /*0000*/ 	.byte	0x04, 0x2f
        /*0002*/ 	.short	(.L_3 - .L_2)
	.align		4
.L_2:
        /*0004*/ 	.word	index@(_Z11matrixMultPPKfS0_Pfi)
        /*0008*/ 	.word	0x00000020


	//----- nvinfo : EIATTR_FRAME_SIZE
	.align		4
.L_3:
        /*000c*/ 	.byte	0x04, 0x11
        /*000e*/ 	.short	(.L_5 - .L_4)
	.align		4
.L_4:
        /*0010*/ 	.word	index@(_Z11matrixMultPPKfS0_Pfi)
        /*0014*/ 	.word	0x00000010


	//----- nvinfo : EIATTR_REGCOUNT
	.align		4
.L_5:
        /*0018*/ 	.byte	0x04, 0x2f
        /*001a*/ 	.short	(.L_7 - .L_6)
	.align		4
.L_6:
        /*001c*/ 	.word	index@(_Z13matrixMultRowPKfS0_Pfi)
        /*0020*/ 	.word	0x00000020


	//----- nvinfo : EIATTR_FRAME_SIZE
	.align		4
.L_7:
        /*0024*/ 	.byte	0x04, 0x11
        /*0026*/ 	.short	(.L_9 - .L_8)
	.align		4
.L_8:
        /*0028*/ 	.word	index@(_Z13matrixMultRowPKfS0_Pfi)
        /*002c*/ 	.word	0x00000010


	//----- nvinfo : EIATTR_MIN_STACK_SIZE
	.align		4
.L_9:
        /*0030*/ 	.byte	0x04, 0x12
        /*0032*/ 	.short	(.L_11 - .L_10)
	.align		4
.L_10:
        /*0034*/ 	.word	index@(_Z13matrixMultRowPKfS0_Pfi)
        /*0038*/ 	.word	0x00000010


	//----- nvinfo : EIATTR_MIN_STACK_SIZE
	.align		4
.L_11:
        /*003c*/ 	.byte	0x04, 0x12
        /*003e*/ 	.short	(.L_13 - .L_12)
	.align		4
.L_12:
        /*0040*/ 	.word	index@(_Z11matrixMultPPKfS0_Pfi)
        /*0044*/ 	.word	0x00000010
.L_13:


//--------------------- .nv.compat                --------------------------
	.section	.nv.compat,"",@"SHT_CUDA_COMPAT_INFO"
	.align	4
        /*0000*/ 	.byte	0x02, 0x09, 0x00, 0x00, 0x02, 0x02, 0x01, 0x00, 0x02, 0x05, 0x05, 0x00, 0x03, 0x07, 0x01, 0x01
        /*0010*/ 	.byte	0x02, 0x03, 0x00, 0x00, 0x02, 0x06, 0x01, 0x00, 0x04, 0x0b, 0x08, 0x00, 0x09, 0x00, 0x00, 0x00
        /*0020*/ 	.byte	0x00, 0x00, 0x00, 0x00


//--------------------- .nv.info._Z13matrixMultRowPKfS0_Pfi --------------------------
	.section	.nv.info._Z13matrixMultRowPKfS0_Pfi,"",@"SHT_CUDA_INFO"
	.sectionflags	@""
	.align	4


	//----- nvinfo : EIATTR_CUDA_API_VERSION
	.align		4
        /*0000*/ 	.byte	0x04, 0x37
        /*0002*/ 	.short	(.L_15 - .L_14)
.L_14:
        /*0004*/ 	.word	0x00000082


	//----- nvinfo : EIATTR_KPARAM_INFO
	.align		4
.L_15:
        /*0008*/ 	.byte	0x04, 0x17
        /*000a*/ 	.short	(.L_17 - .L_16)
.L_16:
        /*000c*/ 	.word	0x00000000
        /*0010*/ 	.short	0x0003
        /*0012*/ 	.short	0x0018
        /*0014*/ 	.byte	0x00, 0xf0, 0x11, 0x00


	//----- nvinfo : EIATTR_KPARAM_INFO
	.align		4
.L_17:
        /*0018*/ 	.byte	0x04, 0x17
        /*001a*/ 	.short	(.L_19 - .L_18)
.L_18:
        /*001c*/ 	.word	0x00000000
        /*0020*/ 	.short	0x0002
        /*0022*/ 	.short	0x0010
        /*0024*/ 	.byte	0x00, 0xf5, 0x21, 0x00


	//----- nvinfo : EIATTR_KPARAM_INFO
	.align		4
.L_19:
        /*0028*/ 	.byte	0x04, 0x17
        /*002a*/ 	.short	(.L_21 - .L_20)
.L_20:
        /*002c*/ 	.word	0x00000000
        /*0030*/ 	.short	0x0001
        /*0032*/ 	.short	0x0008
        /*0034*/ 	.byte	0x00, 0xf5, 0x21, 0x00


	//----- nvinfo : EIATTR_KPARAM_INFO
	.align		4
.L_21:
        /*0038*/ 	.byte	0x04, 0x17
        /*003a*/ 	.short	(.L_23 - .L_22)
.L_22:
        /*003c*/ 	.word	0x00000000
        /*0040*/ 	.short	0x0000
        /*0042*/ 	.short	0x0000
        /*0044*/ 	.byte	0x00, 0xf5, 0x21, 0x00


	//----- nvinfo : EIATTR_SPARSE_MMA_MASK
	.align		4
.L_23:
        /*0048*/ 	.byte	0x03, 0x50
        /*004a*/ 	.short	0x0000


	//----- nvinfo : EIATTR_MAXREG_COUNT
	.align		4
        /*004c*/ 	.byte	0x03, 0x1b
        /*004e*/ 	.short	0x00ff


	//----- nvinfo : EIATTR_EXTERNS
	.align		4
        /*0050*/ 	.byte	0x04, 0x0f
        /*0052*/ 	.short	(.L_25 - .L_24)


	//   ....[0]....
	.align		4
.L_24:
        /*0054*/ 	.word	index@(vprintf)


	//----- nvinfo : EIATTR_MERCURY_ISA_VERSION
	.align		4
.L_25:
        /*0058*/ 	.byte	0x03, 0x5f
        /*005a*/ 	.short	0x0101


	//----- nvinfo : EIATTR_VRC_CTA_INIT_COUNT
	.align		4
        /*005c*/ 	.byte	0x02, 0x4a
	.zero		1
	.zero		1


	//----- nvinfo : EIATTR_SYSCALL_OFFSETS
	.align		4
        /*0060*/ 	.byte	0x04, 0x46
        /*0062*/ 	.short	(.L_27 - .L_26)


	//   ....[0]....
.L_26:
        /*0064*/ 	.word	0x00000a50


	//----- nvinfo : EIATTR_EXIT_INSTR_OFFSETS
	.align		4
.L_27:
        /*0068*/ 	.byte	0x04, 0x1c
        /*006a*/ 	.short	(.L_29 - .L_28)


	//   ....[0]....
.L_28:
        /*006c*/ 	.word	0x00000a60


	//----- nvinfo : EIATTR_CRS_STACK_SIZE
	.align		4
.L_29:
        /*0070*/ 	.byte	0x04, 0x1e
        /*0072*/ 	.short	(.L_31 - .L_30)
.L_30:
        /*0074*/ 	.word	0x00000000


	//----- nvinfo : EIATTR_CBANK_PARAM_SIZE
	.align		4
.L_31:
        /*0078*/ 	.byte	0x03, 0x19
        /*007a*/ 	.short	0x001c


	//----- nvinfo : EIATTR_PARAM_CBANK
	.align		4
        /*007c*/ 	.byte	0x04, 0x0a
        /*007e*/ 	.short	(.L_33 - .L_32)
	.align		4
.L_32:
        /*0080*/ 	.word	index@(.nv.constant0._Z13matrixMultRowPKfS0_Pfi)
        /*0084*/ 	.short	0x0380
        /*0086*/ 	.short	0x001c


	//----- nvinfo : EIATTR_SW_WAR
	.align		4
.L_33:
        /*0088*/ 	.byte	0x04, 0x36
        /*008a*/ 	.short	(.L_35 - .L_34)
.L_34:
        /*008c*/ 	.word	0x00000008
.L_35:


//--------------------- .nv.info._Z11matrixMultPPKfS0_Pfi --------------------------
	.section	.nv.info._Z11matrixMultPPKfS0_Pfi,"",@"SHT_CUDA_INFO"
	.sectionflags	@""
	.align	4


	//----- nvinfo : EIATTR_CUDA_API_VERSION
	.align		4
        /*0000*/ 	.byte	0x04, 0x37
        /*0002*/ 	.short	(.L_37 - .L_36)
.L_36:
        /*0004*/ 	.word	0x00000082


	//----- nvinfo : EIATTR_KPARAM_INFO
	.align		4
.L_37:
        /*0008*/ 	.byte	0x04, 0x17
        /*000a*/ 	.short	(.L_39 - .L_38)
.L_38:
        /*000c*/ 	.word	0x00000000
        /*0010*/ 	.short	0x0003
        /*0012*/ 	.short	0x0018
        /*0014*/ 	.byte	0x00, 0xf0, 0x11, 0x00


	//----- nvinfo : EIATTR_KPARAM_INFO
	.align		4
.L_39:
        /*0018*/ 	.byte	0x04, 0x17
        /*001a*/ 	.short	(.L_41 - .L_40)
.L_40:
        /*001c*/ 	.word	0x00000000
        /*0020*/ 	.short	0x0002
        /*0022*/ 	.short	0x0010
        /*0024*/ 	.byte	0x00, 0xf5, 0x21, 0x00


	//----- nvinfo : EIATTR_KPARAM_INFO
	.align		4
.L_41:
        /*0028*/ 	.byte	0x04, 0x17
        /*002a*/ 	.short	(.L_43 - .L_42)
.L_42:
        /*002c*/ 	.word	0x00000000
        /*0030*/ 	.short	0x0001
        /*0032*/ 	.short	0x0008
        /*0034*/ 	.byte	0x00, 0xf5, 0x21, 0x00


	//----- nvinfo : EIATTR_KPARAM_INFO
	.align		4
.L_43:
        /*0038*/ 	.byte	0x04, 0x17
        /*003a*/ 	.short	(.L_45 - .L_44)
.L_44:
        /*003c*/ 	.word	0x00000000
        /*0040*/ 	.short	0x0000
        /*0042*/ 	.short	0x0000
        /*0044*/ 	.byte	0x00, 0xf5, 0x21, 0x00


	//----- nvinfo : EIATTR_SPARSE_MMA_MASK
	.align		4
.L_45:
        /*0048*/ 	.byte	0x03, 0x50
        /*004a*/ 	.short	0x0000


	//----- nvinfo : EIATTR_MAXREG_COUNT
	.align		4
        /*004c*/ 	.byte	0x03, 0x1b
        /*004e*/ 	.short	0x00ff


	//----- nvinfo : EIATTR_EXTERNS
	.align		4
        /*0050*/ 	.byte	0x04, 0x0f
        /*0052*/ 	.short	(.L_47 - .L_46)


	//   ....[0]....
	.align		4
.L_46:
        /*0054*/ 	.word	index@(vprintf)


	//----- nvinfo : EIATTR_MERCURY_ISA_VERSION
	.align		4
.L_47:
        /*0058*/ 	.byte	0x03, 0x5f
        /*005a*/ 	.short	0x0101


	//----- nvinfo : EIATTR_VRC_CTA_INIT_COUNT
	.align		4
        /*005c*/ 	.byte	0x02, 0x4a
	.zero		1
	.zero		1


	//----- nvinfo : EIATTR_SYSCALL_OFFSETS
	.align		4
        /*0060*/ 	.byte	0x04, 0x46
        /*0062*/ 	.short	(.L_49 - .L_48)


	//   ....[0]....
.L_48:
        /*0064*/ 	.word	0x00000bc0


	//----- nvinfo : EIATTR_EXIT_INSTR_OFFSETS
	.align		4
.L_49:
        /*0068*/ 	.byte	0x04, 0x1c
        /*006a*/ 	.short	(.L_51 - .L_50)


	//   ....[0]....
.L_50:
        /*006c*/ 	.word	0x00000bd0


	//----- nvinfo : EIATTR_CRS_STACK_SIZE
	.align		4
.L_51:
        /*0070*/ 	.byte	0x04, 0x1e
        /*0072*/ 	.short	(.L_53 - .L_52)
.L_52:
        /*0074*/ 	.word	0x00000000


	//----- nvinfo : EIATTR_CBANK_PARAM_SIZE
	.align		4
.L_53:
        /*0078*/ 	.byte	0x03, 0x19
        /*007a*/ 	.short	0x001c


	//----- nvinfo : EIATTR_PARAM_CBANK
	.align		4
        /*007c*/ 	.byte	0x04, 0x0a
        /*007e*/ 	.short	(.L_55 - .L_54)
	.align		4
.L_54:
        /*0080*/ 	.word	index@(.nv.constant0._Z11matrixMultPPKfS0_Pfi)
        /*0084*/ 	.short	0x0380
        /*0086*/ 	.short	0x001c


	//----- nvinfo : EIATTR_SW_WAR
	.align		4
.L_55:
        /*0088*/ 	.byte	0x04, 0x36
        /*008a*/ 	.short	(.L_57 - .L_56)
.L_56:
        /*008c*/ 	.word	0x00000008
.L_57:


//--------------------- .nv.callgraph             --------------------------
	.section	.nv.callgraph,"",@"SHT_CUDA_CALLGRAPH"
	.align	4
	.sectionentsize	8
	.align		4
        /*0000*/ 	.word	0x00000000
	.align		4
        /*0004*/ 	.word	0xffffffff
	.align		4
        /*0008*/ 	.word	index@(_Z13matrixMultRowPKfS0_Pfi)
	.align		4
        /*000c*/ 	.word	index@(vprintf)
	.align		4
        /*0010*/ 	.word	index@(_Z11matrixMultPPKfS0_Pfi)
	.align		4
        /*0014*/ 	.word	index@(vprintf)
	.align		4
        /*0018*/ 	.word	0x00000000
	.align		4
        /*001c*/ 	.word	0xfffffffe
	.align		4
        /*0020*/ 	.word	0x00000000
	.align		4
        /*0024*/ 	.word	0xfffffffd
	.align		4
        /*0028*/ 	.word	0x00000000
	.align		4
        /*002c*/ 	.word	0xfffffffc


//--------------------- .nv.constant4             --------------------------
	.section	.nv.constant4,"a",@progbits
	.align	8
	.align		8
.nv.constant4:
        /*0000*/ 	.dword	vprintf
	.align		8
        /*0008*/ 	.dword	$str
	.align		8
        /*0010*/ 	.dword	$str$1


//--------------------- .text._Z13matrixMultRowPKfS0_Pfi --------------------------
	.section	.text._Z13matrixMultRowPKfS0_Pfi,"ax",@progbits
	.align	128
        .global         _Z13matrixMultRowPKfS0_Pfi
        .type           _Z13matrixMultRowPKfS0_Pfi,@function
        .size           _Z13matrixMultRowPKfS0_Pfi,(.L_x_17 - _Z13matrixMultRowPKfS0_Pfi)
        .other          _Z13matrixMultRowPKfS0_Pfi,@"STO_CUDA_ENTRY STV_DEFAULT"
_Z13matrixMultRowPKfS0_Pfi:
.text._Z13matrixMultRowPKfS0_Pfi:
[----:B------:R-:W0:Y:S01]  /*0000*/  LDC R1, c[0x0][0x37c] ;  /* 0x0000df00ff017b82 */ /* 0x000e220000000800 */
[----:B------:R-:W1:Y:S01]  /*0010*/  S2R R3, SR_TID.X ;  /* 0x0000000000037919 */ /* 0x000e620000002100 */
[----:B------:R-:W2:Y:S06]  /*0020*/  LDCU UR5, c[0x0][0x2fc] ;  /* 0x00005f80ff0577ac */ /* 0x000eac0008000800 */
[----:B------:R-:W1:Y:S01]  /*0030*/  S2UR UR6, SR_CTAID.X ;  /* 0x00000000000679c3 */ /* 0x000e620000002500 */
[----:B0-----:R-:W-:Y:S01]  /*0040*/  IADD3 R1, PT, PT, R1, -0x10, RZ ;  /* 0xfffffff001017810 */ /* 0x001fe20007ffe0ff */
[----:B------:R-:W-:Y:S01]  /*0050*/  BSSY.RECONVERGENT B0, `(.L_x_0) ;  /* 0x0000095000007945 */ /* 0x000fe20003800200 */
[----:B------:R-:W0:Y:S05]  /*0060*/  LDCU UR4, c[0x0][0x2f8] ;  /* 0x00005f00ff0477ac */ /* 0x000e2a0008000800 */
[----:B------:R-:W1:Y:S08]  /*0070*/  LDC R0, c[0x0][0x360] ;  /* 0x0000d800ff007b82 */ /* 0x000e700000000800 */
[----:B------:R-:W3:Y:S01]  /*0080*/  LDC R5, c[0x0][0x398] ;  /* 0x0000e600ff057b82 */ /* 0x000ee20000000800 */
[----:B0-----:R-:W-:-:S04]  /*0090*/  IADD3 R6, P1, PT, R1, UR4, RZ ;  /* 0x0000000401067c10 */ /* 0x001fc8000ff3e0ff */
[----:B--2---:R-:W-:Y:S01]  /*00a0*/  IADD3.X R7, PT, PT, RZ, UR5, RZ, P1, !PT ;  /* 0x00000005ff077c10 */ /* 0x004fe20008ffe4ff */
[----:B-1----:R-:W-:Y:S01]  /*00b0*/  IMAD R0, R0, UR6, R3 ;  /* 0x0000000600007c24 */ /* 0x002fe2000f8e0203 */
[----:B---3--:R-:W-:-:S04]  /*00c0*/  ISETP.GE.AND P0, PT, R5, 0x1, PT ;  /* 0x000000010500780c */ /* 0x008fc80003f06270 */
[----:B------:R-:W-:-:S13]  /*00d0*/  ISETP.GE.OR P0, PT, R0, R5, !P0 ;  /* 0x000000050000720c */ /* 0x000fda0004706670 */
[----:B------:R-:W-:Y:S05]  /*00e0*/  @P0 BRA `(.L_x_1) ;  /* 0x00000008002c0947 */ /* 0x000fea0003800000 */
[C---:B------:R-:W-:Y:S01]  /*00f0*/  IADD3 R2, PT, PT, R5.reuse, -0x1, RZ ;  /* 0xffffffff05027810 */ /* 0x040fe20007ffe0ff */
[----:B------:R-:W-:Y:S01]  /*0100*/  HFMA2 R9, -RZ, RZ, 0, 0 ;  /* 0x00000000ff097431 */ /* 0x000fe200000001ff */
[C---:B------:R-:W-:Y:S01]  /*0110*/  LOP3.LUT R3, R5.reuse, 0x7, RZ, 0xc0, !PT ;  /* 0x0000000705037812 */ /* 0x040fe200078ec0ff */
[----:B------:R-:W0:Y:S01]  /*0120*/  LDCU.64 UR4, c[0x0][0x358] ;  /* 0x00006b00ff0477ac */ /* 0x000e220008000a00 */
[----:B------:R-:W-:Y:S01]  /*0130*/  ISETP.GE.U32.AND P0, PT, R2, 0x7, PT ;  /* 0x000000070200780c */ /* 0x000fe20003f06070 */
[----:B------:R-:W-:Y:S01]  /*0140*/  IMAD R2, R0, R5, RZ ;  /* 0x0000000500027224 */ /* 0x000fe200078e02ff */
[C---:B------:R-:W-:Y:S02]  /*0150*/  LOP3.LUT R4, R5.reuse, 0x3, RZ, 0xc0, !PT ;  /* 0x0000000305047812 */ /* 0x040fe400078ec0ff */
[----:B------:R-:W-:-:S09]  /*0160*/  LOP3.LUT R5, R5, 0x7ffffff8, RZ, 0xc0, !PT ;  /* 0x7ffffff805057812 */ /* 0x000fd200078ec0ff */
.L_x_6:
[----:B-1----:R-:W-:Y:S02]  /*0170*/  MOV R18, RZ ;  /* 0x000000ff00127202 */ /* 0x002fe40000000f00 */
[----:B------:R-:W-:Y:S01]  /*0180*/  MOV R8, RZ ;  /* 0x000000ff00087202 */ /* 0x000fe20000000f00 */
[----:B------:R-:W-:Y:S06]  /*0190*/  @!P0 BRA `(.L_x_2) ;  /* 0x0000000000f08947 */ /* 0x000fec0003800000 */
[----:B------:R-:W1:Y:S01]  /*01a0*/  LDC R10, c[0x0][0x398] ;  /* 0x0000e600ff0a7b82 */ /* 0x000e620000000800 */
[----:B------:R-:W-:Y:S01]  /*01b0*/  IMAD.MOV R28, RZ, RZ, -R5 ;  /* 0x000000ffff1c7224 */ /* 0x000fe200078e0a05 */
[----:B------:R-:W-:Y:S02]  /*01c0*/  MOV R18, RZ ;  /* 0x000000ff00127202 */ /* 0x000fe40000000f00 */
[----:B------:R-:W-:Y:S02]  /*01d0*/  MOV R22, R2 ;  /* 0x0000000200167202 */ /* 0x000fe40000000f00 */
[-C--:B------:R-:W-:Y:S02]  /*01e0*/  MOV R11, R9.reuse ;  /* 0x00000009000b7202 */ /* 0x080fe40000000f00 */
[----:B-1----:R-:W-:Y:S01]  /*01f0*/  IADD3 R23, PT, PT, R9, R10, RZ ;  /* 0x0000000a09177210 */ /* 0x002fe20007ffe0ff */
[C-C-:B------:R-:W-:Y:S01]  /*0200*/  IMAD R25, R10.reuse, 0x3, R9.reuse ;  /* 0x000000030a197824 */ /* 0x140fe200078e0209 */
[C---:B------:R-:W-:Y:S01]  /*0210*/  LEA R8, R10.reuse, R9, 0x1 ;  /* 0x000000090a087211 */ /* 0x040fe200078e08ff */
[----:B------:R-:W-:-:S02]  /*0220*/  IMAD R27, R10, 0x4, R9 ;  /* 0x000000040a1b7824 */ /* 0x000fc400078e0209 */
[C-C-:B------:R-:W-:Y:S02]  /*0230*/  IMAD R29, R10.reuse, 0x5, R9.reuse ;  /* 0x000000050a1d7824 */ /* 0x140fe400078e0209 */
[C-C-:B------:R-:W-:Y:S02]  /*0240*/  IMAD R24, R10.reuse, 0x6, R9.reuse ;  /* 0x000000060a187824 */ /* 0x140fe400078e0209 */
[----:B------:R-:W-:-:S07]  /*0250*/  IMAD R26, R10, 0x7, R9 ;  /* 0x000000070a1a7824 */ /* 0x000fce00078e0209 */
.L_x_3:
[----:B------:R-:W1:Y:S08]  /*0260*/  LDC.64 R14, c[0x0][0x388] ;  /* 0x0000e200ff0e7b82 */ /* 0x000e700000000a00 */
[----:B------:R-:W2:Y:S01]  /*0270*/  LDC.64 R12, c[0x0][0x380] ;  /* 0x0000e000ff0c7b82 */ /* 0x000ea20000000a00 */
[----:B-1----:R-:W-:-:S06]  /*0280*/  IMAD.WIDE.U32 R16, R11, 0x4, R14 ;  /* 0x000000040b107825 */ /* 0x002fcc00078e000e */
[----:B0-----:R-:W3:Y:S01]  /*0290*/  LDG.E R16, desc[UR4][R16.64] ;  /* 0x0000000410107981 */ /* 0x001ee2000c1e1900 */
[----:B--2---:R-:W-:-:S05]  /*02a0*/  IMAD.WIDE R12, R22, 0x4, R12 ;  /* 0x00000004160c7825 */ /* 0x004fca00078e020c */
[----:B------:R-:W3:Y:S04]  /*02b0*/  LDG.E R19, desc[UR4][R12.64] ;  /* 0x000000040c137981 */ /* 0x000ee8000c1e1900 */
[----:B------:R-:W2:Y:S04]  /*02c0*/  LDG.E R21, desc[UR4][R12.64+0x4] ;  /* 0x000004040c157981 */ /* 0x000ea8000c1e1900 */
[----:B------:R-:W4:Y:S01]  /*02d0*/  LDG.E R17, desc[UR4][R12.64+0x8] ;  /* 0x000008040c117981 */ /* 0x000f22000c1e1900 */
[----:B---3--:R-:W-:Y:S01]  /*02e0*/  FFMA R20, R19, R16, R18 ;  /* 0x0000001013147223 */ /* 0x008fe20000000012 */
[----:B------:R-:W-:-:S06]  /*02f0*/  IMAD.WIDE.U32 R18, R23, 0x4, R14 ;  /* 0x0000000417127825 */ /* 0x000fcc00078e000e */
[----:B------:R-:W2:Y:S02]  /*0300*/  LDG.E R18, desc[UR4][R18.64] ;  /* 0x0000000412127981 */ /* 0x000ea4000c1e1900 */
[----:B--2---:R-:W-:Y:S01]  /*0310*/  FFMA R18, R21, R18, R20 ;  /* 0x0000001215127223 */ /* 0x004fe20000000014 */
[----:B------:R-:W-:-:S06]  /*0320*/  IMAD.WIDE.U32 R20, R8, 0x4, R14 ;  /* 0x0000000408147825 */ /* 0x000fcc00078e000e */
[----:B------:R-:W4:Y:S02]  /*0330*/  LDG.E R20, desc[UR4][R20.64] ;  /* 0x0000000414147981 */ /* 0x000f24000c1e1900 */
[----:B----4-:R-:W-:Y:S01]  /*0340*/  FFMA R18, R17, R20, R18 ;  /* 0x0000001411127223 */ /* 0x010fe20000000012 */
[----:B------:R-:W-:-:S06]  /*0350*/  IMAD.WIDE.U32 R16, R25, 0x4, R14 ;  /* 0x0000000419107825 */ /* 0x000fcc00078e000e */
[----:B------:R-:W2:Y:S04]  /*0360*/  LDG.E R16, desc[UR4][R16.64] ;  /* 0x0000000410107981 */ /* 0x000ea8000c1e1900 */
[----:B------:R-:W2:Y:S02]  /*0370*/  LDG.E R17, desc[UR4][R12.64+0xc] ;  /* 0x00000c040c117981 */ /* 0x000ea4000c1e1900 */
[----:B--2---:R-:W-:Y:S01]  /*0380*/  FFMA R16, R17, R16, R18 ;  /* 0x0000001011107223 */ /* 0x004fe20000000012 */
[--C-:B------:R-:W-:Y:S01]  /*0390*/  IMAD.WIDE.U32 R18, R27, 0x4, R14.reuse ;  /* 0x000000041b127825 */ /* 0x100fe200078e000e */
[----:B------:R-:W2:Y:S05]  /*03a0*/  LDG.E R17, desc[UR4][R12.64+0x10] ;  /* 0x000010040c117981 */ /* 0x000eaa000c1e1900 */
[----:B------:R-:W2:Y:S01]  /*03b0*/  LDG.E R18, desc[UR4][R18.64] ;  /* 0x0000000412127981 */ /* 0x000ea2000c1e1900 */
[----:B------:R-:W-:-:S06]  /*03c0*/  IMAD.WIDE.U32 R20, R29, 0x4, R14 ;  /* 0x000000041d147825 */ /* 0x000fcc00078e000e */
[----:B------:R-:W3:Y:S04]  /*03d0*/  LDG.E R20, desc[UR4][R20.64] ;  /* 0x0000000414147981 */ /* 0x000ee8000c1e1900 */
[----:B------:R-:W4:Y:S01]  /*03e0*/  LDG.E R19, desc[UR4][R12.64+0x18] ;  /* 0x000018040c137981 */ /* 0x000f22000c1e1900 */
[----:B--2---:R-:W-:-:S03]  /*03f0*/  FFMA R18, R17, R18, R16 ;  /* 0x0000001211127223 */ /* 0x004fc60000000010 */
[----:B------:R-:W3:Y:S01]  /*0400*/  LDG.E R17, desc[UR4][R12.64+0x14] ;  /* 0x000014040c117981 */ /* 0x000ee2000c1e1900 */
[----:B------:R-:W-:Y:S01]  /*0410*/  IADD3 R28, PT, PT, R28, 0x8, RZ ;  /* 0x000000081c1c7810 */ /* 0x000fe20007ffe0ff */
[----:B---3--:R-:W-:Y:S01]  /*0420*/  FFMA R18, R17, R20, R18 ;  /* 0x0000001411127223 */ /* 0x008fe20000000012 */
[--C-:B------:R-:W-:Y:S01]  /*0430*/  IMAD.WIDE.U32 R16, R24, 0x4, R14.reuse ;  /* 0x0000000418107825 */ /* 0x100fe200078e000e */
[----:B------:R-:W2:Y:S03]  /*0440*/  LDG.E R20, desc[UR4][R12.64+0x1c] ;  /* 0x00001c040c147981 */ /* 0x000ea6000c1e1900 */
[----:B------:R-:W-:Y:S02]  /*0450*/  IMAD.WIDE.U32 R14, R26, 0x4, R14 ;  /* 0x000000041a0e7825 */ /* 0x000fe400078e000e */
[----:B------:R-:W4:Y:S04]  /*0460*/  LDG.E R16, desc[UR4][R16.64] ;  /* 0x0000000410107981 */ /* 0x000f28000c1e1900 */
[----:B------:R-:W2:Y:S01]  /*0470*/  LDG.E R14, desc[UR4][R14.64] ;  /* 0x000000040e0e7981 */ /* 0x000ea2000c1e1900 */
[----:B------:R-:W-:Y:S01]  /*0480*/  ISETP.NE.AND P1, PT, R28, RZ, PT ;  /* 0x000000ff1c00720c */ /* 0x000fe20003f25270 */
[C---:B------:R-:W-:Y:S01]  /*0490*/  IMAD R29, R10.reuse, 0x8, R29 ;  /* 0x000000080a1d7824 */ /* 0x040fe200078e021d */
[----:B------:R-:W-:-:S02]  /*04a0*/  LEA R23, R10, R23, 0x3 ;  /* 0x000000170a177211 */ /* 0x000fc400078e18ff */
[C---:B------:R-:W-:Y:S02]  /*04b0*/  LEA R8, R10.reuse, R8, 0x3 ;  /* 0x000000080a087211 */ /* 0x040fe400078e18ff */
[C---:B------:R-:W-:Y:S02]  /*04c0*/  LEA R25, R10.reuse, R25, 0x3 ;  /* 0x000000190a197211 */ /* 0x040fe400078e18ff */
[C---:B------:R-:W-:Y:S02]  /*04d0*/  LEA R27, R10.reuse, R27, 0x3 ;  /* 0x0000001b0a1b7211 */ /* 0x040fe400078e18ff */
[C---:B------:R-:W-:Y:S02]  /*04e0*/  LEA R24, R10.reuse, R24, 0x3 ;  /* 0x000000180a187211 */ /* 0x040fe400078e18ff */
[C---:B------:R-:W-:Y:S02]  /*04f0*/  LEA R26, R10.reuse, R26, 0x3 ;  /* 0x0000001a0a1a7211 */ /* 0x040fe400078e18ff */
[----:B------:R-:W-:-:S02]  /*0500*/  LEA R11, R10, R11, 0x3 ;  /* 0x0000000b0a0b7211 */ /* 0x000fc400078e18ff */
[----:B------:R-:W-:Y:S01]  /*0510*/  IADD3 R22, PT, PT, R22, 0x8, RZ ;  /* 0x0000000816167810 */ /* 0x000fe20007ffe0ff */
[----:B----4-:R-:W-:-:S04]  /*0520*/  FFMA R19, R19, R16, R18 ;  /* 0x0000001013137223 */ /* 0x010fc80000000012 */
[----:B--2---:R-:W-:Y:S01]  /*0530*/  FFMA R18, R20, R14, R19 ;  /* 0x0000000e14127223 */ /* 0x004fe20000000013 */
[----:B------:R-:W-:Y:S06]  /*0540*/  @P1 BRA `(.L_x_3) ;  /* 0xfffffffc00441947 */ /* 0x000fec000383ffff */
[----:B------:R-:W-:-:S07]  /*0550*/  MOV R8, R5 ;  /* 0x0000000500087202 */ /* 0x000fce0000000f00 */
.L_x_2:
[----:B------:R-:W-:-:S13]  /*0560*/  ISETP.NE.AND P1, PT, R3, RZ, PT ;  /* 0x000000ff0300720c */ /* 0x000fda0003f25270 */
[----:B------:R-:W-:Y:S05]  /*0570*/  @!P1 BRA `(.L_x_4) ;  /* 0x0000000000e89947 */ /* 0x000fea0003800000 */
[----:B------:R-:W-:Y:S01]  /*0580*/  VIADD R10, R3, 0xffffffff ;  /* 0xffffffff030a7836 */ /* 0x000fe20000000000 */
[----:B------:R-:W-:-:S04]  /*0590*/  ISETP.NE.AND P2, PT, R4, RZ, PT ;  /* 0x000000ff0400720c */ /* 0x000fc80003f45270 */
[----:B------:R-:W-:-:S13]  /*05a0*/  ISETP.GE.U32.AND P1, PT, R10, 0x3, PT ;  /* 0x000000030a00780c */ /* 0x000fda0003f26070 */
[----:B------:R-:W-:Y:S05]  /*05b0*/  @!P1 BRA `(.L_x_5) ;  /* 0x0000000000689947 */ /* 0x000fea0003800000 */
[----:B------:R-:W1:Y:S01]  /*05c0*/  LDC R22, c[0x0][0x398] ;  /* 0x0000e600ff167b82 */ /* 0x000e620000000800 */
[----:B------:R-:W-:-:S07]  /*05d0*/  IADD3 R15, PT, PT, R2, R8, RZ ;  /* 0x00000008020f7210 */ /* 0x000fce0007ffe0ff */
[----:B------:R-:W2:Y:S08]  /*05e0*/  LDC.64 R12, c[0x0][0x388] ;  /* 0x0000e200ff0c7b82 */ /* 0x000eb00000000a00 */
[----:B------:R-:W3:Y:S01]  /*05f0*/  LDC.64 R10, c[0x0][0x380] ;  /* 0x0000e000ff0a7b82 */ /* 0x000ee20000000a00 */
[----:B-1----:R-:W-:-:S05]  /*0600*/  IMAD R17, R8, R22, R9 ;  /* 0x0000001608117224 */ /* 0x002fca00078e0209 */
[C---:B------:R-:W-:Y:S01]  /*0610*/  IADD3 R19, PT, PT, R17.reuse, R22, RZ ;  /* 0x0000001611137210 */ /* 0x040fe20007ffe0ff */
[----:B--2---:R-:W-:-:S03]  /*0620*/  IMAD.WIDE.U32 R16, R17, 0x4, R12 ;  /* 0x0000000411107825 */ /* 0x004fc600078e000c */
[-C--:B------:R-:W-:Y:S01]  /*0630*/  IADD3 R23, PT, PT, R19, R22.reuse, RZ ;  /* 0x0000001613177210 */ /* 0x080fe20007ffe0ff */
[----:B---3--:R-:W-:Y:S02]  /*0640*/  IMAD.WIDE R10, R15, 0x4, R10 ;  /* 0x000000040f0a7825 */ /* 0x008fe400078e020a */
[----:B0-----:R-:W2:Y:S02]  /*0650*/  LDG.E R16, desc[UR4][R16.64] ;  /* 0x0000000410107981 */ /* 0x001ea4000c1e1900 */
[--C-:B------:R-:W-:Y:S01]  /*0660*/  IMAD.WIDE.U32 R14, R19, 0x4, R12.reuse ;  /* 0x00000004130e7825 */ /* 0x100fe200078e000c */
[C---:B------:R-:W-:Y:S01]  /*0670*/  IADD3 R25, PT, PT, R23.reuse, R22, RZ ;  /* 0x0000001617197210 */ /* 0x040fe20007ffe0ff */
[----:B------:R-:W2:Y:S02]  /*0680*/  LDG.E R19, desc[UR4][R10.64] ;  /* 0x000000040a137981 */ /* 0x000ea4000c1e1900 */
[--C-:B------:R-:W-:Y:S02]  /*0690*/  IMAD.WIDE.U32 R20, R23, 0x4, R12.reuse ;  /* 0x0000000417147825 */ /* 0x100fe400078e000c */
[----:B------:R-:W3:Y:S02]  /*06a0*/  LDG.E R14, desc[UR4][R14.64] ;  /* 0x000000040e0e7981 */ /* 0x000ee4000c1e1900 */
[----:B------:R-:W-:-:S02]  /*06b0*/  IMAD.WIDE.U32 R12, R25, 0x4, R12 ;  /* 0x00000004190c7825 */ /* 0x000fc400078e000c */
[----:B------:R-:W3:Y:S04]  /*06c0*/  LDG.E R23, desc[UR4][R10.64+0x4] ;  /* 0x000004040a177981 */ /* 0x000ee8000c1e1900 */
[----:B------:R-:W4:Y:S04]  /*06d0*/  LDG.E R20, desc[UR4][R20.64] ;  /* 0x0000000414147981 */ /* 0x000f28000c1e1900 */
[----:B------:R-:W4:Y:S04]  /*06e0*/  LDG.E R25, desc[UR4][R10.64+0x8] ;  /* 0x000008040a197981 */ /* 0x000f28000c1e1900 */
[----:B------:R-:W5:Y:S04]  /*06f0*/  LDG.E R27, desc[UR4][R10.64+0xc] ;  /* 0x00000c040a1b7981 */ /* 0x000f68000c1e1900 */
[----:B------:R-:W5:Y:S01]  /*0700*/  LDG.E R12, desc[UR4][R12.64] ;  /* 0x000000040c0c7981 */ /* 0x000f62000c1e1900 */
[----:B------:R-:W-:Y:S01]  /*0710*/  IADD3 R8, PT, PT, R8, 0x4, RZ ;  /* 0x0000000408087810 */ /* 0x000fe20007ffe0ff */
[----:B--2---:R-:W-:-:S04]  /*0720*/  FFMA R16, R19, R16, R18 ;  /* 0x0000001013107223 */ /* 0x004fc80000000012 */
[----:B---3--:R-:W-:-:S04]  /*0730*/  FFMA R16, R23, R14, R16 ;  /* 0x0000000e17107223 */ /* 0x008fc80000000010 */
[----:B----4-:R-:W-:-:S04]  /*0740*/  FFMA R16, R25, R20, R16 ;  /* 0x0000001419107223 */ /* 0x010fc80000000010 */
[----:B-----5:R-:W-:-:S07]  /*0750*/  FFMA R18, R27, R12, R16 ;  /* 0x0000000c1b127223 */ /* 0x020fce0000000010 */
.L_x_5:
[----:B------:R-:W-:Y:S05]  /*0760*/  @!P2 BRA `(.L_x_4) ;  /* 0x00000000006ca947 */ /* 0x000fea0003800000 */
[----:B------:R-:W1:Y:S01]  /*0770*/  LDC R23, c[0x0][0x398] ;  /* 0x0000e600ff177b82 */ /* 0x000e620000000800 */
[----:B------:R-:W-:-:S07]  /*0780*/  ISETP.NE.AND P1, PT, R4, 0x1, PT ;  /* 0x000000010400780c */ /* 0x000fce0003f25270 */
[----:B------:R-:W2:Y:S06]  /*0790*/  LDC.64 R10, c[0x0][0x388] ;  /* 0x0000e200ff0a7b82 */ /* 0x000eac0000000a00 */
[----:B------:R-:W-:Y:S02]  /*07a0*/  @P1 IADD3 R19, PT, PT, R2, R8, RZ ;  /* 0x0000000802131210 */ /* 0x000fe40007ffe0ff */
[----:B------:R-:W3:Y:S08]  /*07b0*/  LDC.64 R20, c[0x0][0x380] ;  /* 0x0000e000ff147b82 */ /* 0x000ef00000000a00 */
[----:B------:R-:W4:Y:S01]  /*07c0*/  LDC.64 R12, c[0x0][0x380] ;  /* 0x0000e000ff0c7b82 */ /* 0x000f220000000a00 */
[----:B-1----:R-:W-:Y:S01]  /*07d0*/  LOP3.LUT P2, RZ, R23, 0x1, RZ, 0xc0, !PT ;  /* 0x0000000117ff7812 */ /* 0x002fe2000784c0ff */
[C---:B------:R-:W-:Y:S01]  /*07e0*/  @P1 IMAD R16, R8.reuse, R23, R9 ;  /* 0x0000001708101224 */ /* 0x040fe200078e0209 */
[----:B------:R-:W-:-:S03]  /*07f0*/  @P1 IADD3 R8, PT, PT, R8, 0x2, RZ ;  /* 0x0000000208081810 */ /* 0x000fc60007ffe0ff */
[C---:B------:R-:W-:Y:S02]  /*0800*/  @P1 IMAD.IADD R25, R16.reuse, 0x1, R23 ;  /* 0x0000000110191824 */ /* 0x040fe400078e0217 */
[----:B------:R-:W1:Y:S01]  /*0810*/  LDC.64 R14, c[0x0][0x388] ;  /* 0x0000e200ff0e7b82 */ /* 0x000e620000000a00 */
[----:B--2---:R-:W-:-:S04]  /*0820*/  @P1 IMAD.WIDE.U32 R16, R16, 0x4, R10 ;  /* 0x0000000410101825 */ /* 0x004fc800078e000a */
[----:B------:R-:W-:Y:S02]  /*0830*/  @P1 IMAD.WIDE.U32 R10, R25, 0x4, R10 ;  /* 0x00000004190a1825 */ /* 0x000fe400078e000a */
[----:B0-----:R-:W2:Y:S02]  /*0840*/  @P1 LDG.E R16, desc[UR4][R16.64] ;  /* 0x0000000410101981 */ /* 0x001ea4000c1e1900 */
[----:B---3--:R-:W-:Y:S01]  /*0850*/  @P1 IMAD.WIDE R20, R19, 0x4, R20 ;  /* 0x0000000413141825 */ /* 0x008fe200078e0214 */
[----:B------:R-:W-:Y:S01]  /*0860*/  @P2 IADD3 R19, PT, PT, R2, R8, RZ ;  /* 0x0000000802132210 */ /* 0x000fe20007ffe0ff */
[----:B------:R-:W3:Y:S02]  /*0870*/  @P1 LDG.E R10, desc[UR4][R10.64] ;  /* 0x000000040a0a1981 */ /* 0x000ee4000c1e1900 */
[----:B------:R-:W-:Y:S02]  /*0880*/  @P2 IMAD R23, R8, R23, R9 ;  /* 0x0000001708172224 */ /* 0x000fe400078e0209 */
[----:B------:R-:W2:Y:S01]  /*0890*/  @P1 LDG.E R25, desc[UR4][R20.64] ;  /* 0x0000000414191981 */ /* 0x000ea2000c1e1900 */
[----:B----4-:R-:W-:-:S03]  /*08a0*/  @P2 IMAD.WIDE R12, R19, 0x4, R12 ;  /* 0x00000004130c2825 */ /* 0x010fc600078e020c */
[----:B------:R-:W3:Y:S04]  /*08b0*/  @P1 LDG.E R8, desc[UR4][R20.64+0x4] ;  /* 0x0000040414081981 */ /* 0x000ee8000c1e1900 */
[----:B------:R-:W4:Y:S01]  /*08c0*/  @P2 LDG.E R13, desc[UR4][R12.64] ;  /* 0x000000040c0d2981 */ /* 0x000f22000c1e1900 */
[----:B-1----:R-:W-:-:S06]  /*08d0*/  @P2 IMAD.WIDE.U32 R14, R23, 0x4, R14 ;  /* 0x00000004170e2825 */ /* 0x002fcc00078e000e */
[----:B------:R-:W4:Y:S01]  /*08e0*/  @P2 LDG.E R14, desc[UR4][R14.64] ;  /* 0x000000040e0e2981 */ /* 0x000f22000c1e1900 */
[----:B--2---:R-:W-:-:S04]  /*08f0*/  @P1 FFMA R25, R25, R16, R18 ;  /* 0x0000001019191223 */ /* 0x004fc80000000012 */
[----:B---3--:R-:W-:-:S04]  /*0900*/  @P1 FFMA R18, R8, R10, R25 ;  /* 0x0000000a08121223 */ /* 0x008fc80000000019 */
[----:B----4-:R-:W-:-:S07]  /*0910*/  @P2 FFMA R18, R13, R14, R18 ;  /* 0x0000000e0d122223 */ /* 0x010fce0000000012 */
.L_x_4:
[----:B------:R-:W1:Y:S01]  /*0920*/  LDCU UR6, c[0x0][0x398] ;  /* 0x00007300ff0677ac */ /* 0x000e620008000800 */
[----:B------:R-:W2:Y:S01]  /*0930*/  LDC.64 R10, c[0x0][0x390] ;  /* 0x0000e400ff0a7b82 */ /* 0x000ea20000000a00 */
[----:B------:R-:W-:Y:S02]  /*0940*/  IADD3 R13, PT, PT, R2, R9, RZ ;  /* 0x00000009020d7210 */ /* 0x000fe40007ffe0ff */
[----:B------:R-:W-:-:S04]  /*0950*/  IADD3 R9, PT, PT, R9, 0x1, RZ ;  /* 0x0000000109097810 */ /* 0x000fc80007ffe0ff */
[----:B-1----:R-:W-:Y:S01]  /*0960*/  ISETP.NE.AND P1, PT, R9, UR6, PT ;  /* 0x0000000609007c0c */ /* 0x002fe2000bf25270 */
[----:B--2---:R-:W-:-:S05]  /*0970*/  IMAD.WIDE R10, R13, 0x4, R10 ;  /* 0x000000040d0a7825 */ /* 0x004fca00078e020a */
[----:B0-----:R1:W-:Y:S07]  /*0980*/  STG.E desc[UR4][R10.64], R18 ;  /* 0x000000120a007986 */ /* 0x0013ee000c101904 */
[----:B------:R-:W-:Y:S05]  /*0990*/  @P1 BRA `(.L_x_6) ;  /* 0xfffffff400f41947 */ /* 0x000fea000383ffff */
.L_x_1:
[----:B------:R-:W-:Y:S05]  /*09a0*/  BSYNC.RECONVERGENT B0 ;  /* 0x0000000000007941 */ /* 0x000fea0003800200 */
.L_x_0:
[----:B------:R-:W0:Y:S01]  /*09b0*/  S2R R8, SR_TID.X ;  /* 0x0000000000087919 */ /* 0x000e220000002100 */
[----:B------:R-:W-:Y:S01]  /*09c0*/  MOV R2, 0x0 ;  /* 0x0000000000027802 */ /* 0x000fe20000000f00 */
[----:B------:R-:W2:Y:S01]  /*09d0*/  LDCU.64 UR4, c[0x4][0x10] ;  /* 0x01000200ff0477ac */ /* 0x000ea20008000a00 */
[----:B------:R-:W0:Y:S04]  /*09e0*/  S2R R9, SR_TID.Y ;  /* 0x0000000000097919 */ /* 0x000e280000002200 */
[----:B------:R-:W3:Y:S01]  /*09f0*/  LDC.64 R2, c[0x4][R2] ;  /* 0x0100000002027b82 */ /* 0x000ee20000000a00 */
[----:B------:R4:W-:Y:S01]  /*0a00*/  STL [R1+0x8], R0 ;  /* 0x0000080001007387 */ /* 0x0009e20000100800 */
[----:B--2---:R-:W-:Y:S02]  /*0a10*/  MOV R4, UR4 ;  /* 0x0000000400047c02 */ /* 0x004fe40008000f00 */
[----:B------:R-:W-:Y:S01]  /*0a20*/  MOV R5, UR5 ;  /* 0x0000000500057c02 */ /* 0x000fe20008000f00 */
[----:B0-----:R4:W-:Y:S06]  /*0a30*/  STL.64 [R1], R8 ;  /* 0x0000000801007387 */ /* 0x0019ec0000100a00 */
[----:B------:R-:W-:-:S07]  /*0a40*/  LEPC R20, `(.L_x_7) ;  /* 0x000000001014794e */ /* 0x000fce0000000000 */
[----:B-1-34-:R-:W-:Y:S05]  /*0a50*/  CALL.ABS.NOINC R2 ;  /* 0x0000000002007343 */ /* 0x01afea0003c00000 */
.L_x_7:
[----:B------:R-:W-:Y:S05]  /*0a60*/  EXIT ;  /* 0x000000000000794d */ /* 0x000fea0003800000 */
.L_x_8:
[----:B------:R-:W-:-:S00]  /*0a70*/  BRA `(.L_x_8) ;  /* 0xfffffffc00fc7947 */ /* 0x000fc0000383ffff */
[----:B------:R-:W-:-:S00]  /*0a80*/  NOP ;  /* 0x0000000000007918 */ /* 0x000fc00000000000 */
[----:B------:R-:W-:-:S00]  /*0a90*/  NOP ;  /* 0x0000000000007918 */ /* 0x000fc00000000000 */
[----:B------:R-:W-:-:S00]  /*0aa0*/  NOP ;  /* 0x0000000000007918 */ /* 0x000fc00000000000 */
[----:B------:R-:W-:-:S00]  /*0ab0*/  NOP ;  /* 0x0000000000007918 */ /* 0x000fc00000000000 */
[----:B------:R-:W-:-:S00]  /*0ac0*/  NOP ;  /* 0x0000000000007918 */ /* 0x000fc00000000000 */
[----:B------:R-:W-:-:S00]  /*0ad0*/  NOP ;  /* 0x0000000000007918 */ /* 0x000fc00000000000 */
[----:B------:R-:W-:-:S00]  /*0ae0*/  NOP ;  /* 0x0000000000007918 */ /* 0x000fc00000000000 */
[----:B------:R-:W-:-:S00]  /*0af0*/  NOP ;  /* 0x0000000000007918 */ /* 0x000fc00000000000 */
.L_x_17:


//--------------------- .text._Z11matrixMultPPKfS0_Pfi --------------------------
	.section	.text._Z11matrixMultPPKfS0_Pfi,"ax",@progbits
	.align	128
        .global         _Z11matrixMultPPKfS0_Pfi
        .type           _Z11matrixMultPPKfS0_Pfi,@function
        .size           _Z11matrixMultPPKfS0_Pfi,(.L_x_18 - _Z11matrixMultPPKfS0_Pfi)
        .other          _Z11matrixMultPPKfS0_Pfi,@"STO_CUDA_ENTRY STV_DEFAULT"
_Z11matrixMultPPKfS0_Pfi:
.text._Z11matrixMultPPKfS0_Pfi:
[----:B------:R-:W0:Y:S01]  /*0000*/  LDC R1, c[0x0][0x37c] ;  /* 0x0000df00ff017b82 */ /* 0x000e220000000800 */
[----:B------:R-:W1:Y:S01]  /*0010*/  S2R R3, SR_TID.Y ;  /* 0x0000000000037919 */ /* 0x000e620000002200 */
[----:B------:R-:W2:Y:S06]  /*0020*/  LDCU UR5, c[0x0][0x2fc] ;  /* 0x00005f80ff0577ac */ /* 0x000eac0008000800 */
[----:B------:R-:W1:Y:S01]  /*0030*/  LDC R10, c[0x0][0x364] ;  /* 0x0000d900ff0a7b82 */ /* 0x000e620000000800 */
[----:B0-----:R-:W-:Y:S01]  /*0040*/  IADD3 R1, PT, PT, R1, -0x10, RZ ;  /* 0xfffffff001017810 */ /* 0x001fe20007ffe0ff */
[----:B------:R-:W0:Y:S01]  /*0050*/  S2R R0, SR_TID.X ;  /* 0x0000000000007919 */ /* 0x000e220000002100 */
[----:B------:R-:W3:Y:S01]  /*0060*/  LDCU UR16, c[0x0][0x398] ;  /* 0x00007300ff1077ac */ /* 0x000ee20008000800 */
[----:B------:R-:W-:Y:S01]  /*0070*/  BSSY.RECONVERGENT B0, `(.L_x_9) ;  /* 0x00000a9000007945 */ /* 0x000fe20003800200 */
[----:B------:R-:W-:Y:S01]  /*0080*/  R2UR UR17, R1 ;  /* 0x00000000011172ca */ /* 0x000fe200000e0000 */
[----:B------:R-:W4:Y:S02]  /*0090*/  LDCU UR4, c[0x0][0x2f8] ;  /* 0x00005f00ff0477ac */ /* 0x000f240008000800 */
[----:B------:R-:W1:Y:S08]  /*00a0*/  S2UR UR6, SR_CTAID.Y ;  /* 0x00000000000679c3 */ /* 0x000e700000002600 */
[----:B------:R-:W0:Y:S08]  /*00b0*/  S2UR UR7, SR_CTAID.X ;  /* 0x00000000000779c3 */ /* 0x000e300000002500 */
[----:B------:R-:W0:Y:S01]  /*00c0*/  LDC R11, c[0x0][0x360] ;  /* 0x0000d800ff0b7b82 */ /* 0x000e220000000800 */
[----:B-1----:R-:W-:Y:S01]  /*00d0*/  IMAD R10, R10, UR6, R3 ;  /* 0x000000060a0a7c24 */ /* 0x002fe2000f8e0203 */
[----:B----4-:R-:W-:-:S04]  /*00e0*/  UIADD3 UR6, UP0, UPT, UR17, UR4, URZ ;  /* 0x0000000411067290 */ /* 0x010fc8000ff1e0ff */
[----:B--2---:R-:W-:Y:S01]  /*00f0*/  UIADD3.X UR5, UPT, UPT, URZ, UR5, URZ, UP0, !UPT ;  /* 0x00000005ff057290 */ /* 0x004fe200087fe4ff */
[----:B0-----:R-:W-:-:S05]  /*0100*/  IMAD R11, R11, UR7, R0 ;  /* 0x000000070b0b7c24 */ /* 0x001fca000f8e0200 */
[----:B------:R-:W-:-:S04]  /*0110*/  VIMNMX R0, PT, PT, R10, R11, !PT ;  /* 0x0000000b0a007248 */ /* 0x000fc80007fe0100 */
[----:B---3--:R-:W-:-:S13]  /*0120*/  ISETP.GE.AND P0, PT, R0, UR16, PT ;  /* 0x0000001000007c0c */ /* 0x008fda000bf06270 */
[----:B------:R-:W-:Y:S05]  /*0130*/  @P0 BRA `(.L_x_10) ;  /* 0x0000000800700947 */ /* 0x000fea0003800000 */
[----:B------:R-:W-:Y:S01]  /*0140*/  UISETP.GE.U32.AND UP0, UPT, UR16, 0x8, UPT ;  /* 0x000000081000788c */ /* 0x000fe2000bf06070 */
[----:B------:R-:W-:Y:S02]  /*0150*/  HFMA2 R17, -RZ, RZ, 0, 0 ;  /* 0x00000000ff117431 */ /* 0x000fe400000001ff */
[----:B------:R-:W-:Y:S01]  /*0160*/  IMAD R0, R10, UR16, RZ ;  /* 0x000000100a007c24 */ /* 0x000fe2000f8e02ff */
[----:B------:R-:W0:Y:S01]  /*0170*/  LDCU.64 UR14, c[0x0][0x358] ;  /* 0x00006b00ff0e77ac */ /* 0x000e220008000a00 */
[----:B------:R-:W-:-:S04]  /*0180*/  UMOV UR4, URZ ;  /* 0x000000ff00047c82 */ /* 0x000fc80008000000 */
[----:B------:R-:W-:Y:S05]  /*0190*/  BRA.U !UP0, `(.L_x_11) ;  /* 0x0000000508047547 */ /* 0x000fea000b800000 */
[----:B------:R-:W1:Y:S01]  /*01a0*/  LDCU.128 UR20, c[0x0][0x380] ;  /* 0x00007000ff1477ac */ /* 0x000e620008000c00 */
[----:B------:R-:W-:Y:S02]  /*01b0*/  MOV R17, RZ ;  /* 0x000000ff00117202 */ /* 0x000fe40000000f00 */
[----:B------:R-:W-:Y:S01]  /*01c0*/  MOV R15, R11 ;  /* 0x0000000b000f7202 */ /* 0x000fe20000000f00 */
[----:B------:R-:W-:-:S04]  /*01d0*/  ULOP3.LUT UR4, UR16, 0x7ffffff8, URZ, 0xc0, !UPT ;  /* 0x7ffffff810047892 */ /* 0x000fc8000f8ec0ff */
[----:B------:R-:W-:Y:S01]  /*01e0*/  UIADD3 UR4, UPT, UPT, -UR4, URZ, URZ ;  /* 0x000000ff04047290 */ /* 0x000fe2000fffe1ff */
[----:B-1----:R-:W-:Y:S01]  /*01f0*/  MOV R2, UR20 ;  /* 0x0000001400027c02 */ /* 0x002fe20008000f00 */
[----:B------:R-:W-:Y:S01]  /*0200*/  UIMAD.WIDE UR8, UR16, 0xc, UR22 ;  /* 0x0000000c100878a5 */ /* 0x000fe2000f8e0216 */
[----:B------:R-:W-:Y:S01]  /*0210*/  MOV R3, UR21 ;  /* 0x0000001500037c02 */ /* 0x000fe20008000f00 */
[----:B------:R-:W-:Y:S02]  /*0220*/  UIMAD.WIDE UR10, UR16, 0x10, UR22 ;  /* 0x00000010100a78a5 */ /* 0x000fe4000f8e0216 */
[----:B------:R-:W-:Y:S01]  /*0230*/  UIMAD.WIDE UR12, UR16, 0x18, UR22 ;  /* 0x00000018100c78a5 */ /* 0x000fe2000f8e0216 */
[----:B------:R-:W-:-:S03]  /*0240*/  IMAD.WIDE.U32 R2, R0, 0x4, R2 ;  /* 0x0000000400027825 */ /* 0x000fc600078e0002 */
[----:B------:R-:W-:-:S05]  /*0250*/  IADD3 R2, P0, PT, R2, 0x10, RZ ;  /* 0x0000001002027810 */ /* 0x000fca0007f1e0ff */
[----:B------:R-:W-:-:S08]  /*0260*/  IMAD.X R3, RZ, RZ, R3, P0 ;  /* 0x000000ffff037224 */ /* 0x000fd000000e0603 */
.L_x_12:
[----:B------:R-:W-:Y:S01]  /*0270*/  HFMA2 R4, -RZ, RZ, 0, 2.384185791015625e-07 ;  /* 0x00000004ff047431 */ /* 0x000fe200000001ff */
[----:B------:R-:W-:Y:S01]  /*0280*/  UIMAD.WIDE UR20, UR16, 0x4, UR22 ;  /* 0x00000004101478a5 */ /* 0x000fe2000f8e0216 */
[----:B0-----:R-:W2:Y:S01]  /*0290*/  LDG.E R22, desc[UR14][R2.64+-0x10] ;  /* 0xfffff00e02167981 */ /* 0x001ea2000c1e1900 */
[----:B------:R-:W-:Y:S01]  /*02a0*/  UIMAD.WIDE UR18, UR16, 0x8, UR22 ;  /* 0x00000008101278a5 */ /* 0x000fe2000f8e0216 */
[----:B------:R-:W-:Y:S01]  /*02b0*/  IMAD.MOV.U32 R26, RZ, RZ, 0x4 ;  /* 0x00000004ff1a7424 */ /* 0x000fe200078e00ff */
[----:B------:R-:W-:Y:S01]  /*02c0*/  MOV R6, 0x4 ;  /* 0x0000000400067802 */ /* 0x000fe20000000f00 */
[----:B------:R-:W3:Y:S01]  /*02d0*/  LDG.E R20, desc[UR14][R2.64+-0xc] ;  /* 0xfffff40e02147981 */ /* 0x000ee2000c1e1900 */
[----:B------:R-:W-:Y:S01]  /*02e0*/  MOV R25, UR21 ;  /* 0x0000001500197c02 */ /* 0x000fe20008000f00 */
[----:B------:R-:W-:Y:S01]  /*02f0*/  IMAD.U32 R24, RZ, RZ, UR20 ;  /* 0x00000014ff187e24 */ /* 0x000fe2000f8e00ff */
[----:B------:R-:W-:Y:S01]  /*0300*/  MOV R12, UR18 ;  /* 0x00000012000c7c02 */ /* 0x000fe20008000f00 */
[C---:B------:R-:W-:Y:S01]  /*0310*/  IMAD.WIDE R4, R15.reuse, R4, UR22 ;  /* 0x000000160f047e25 */ /* 0x040fe2000f8e0204 */
[----:B------:R-:W-:Y:S01]  /*0320*/  MOV R13, UR19 ;  /* 0x00000013000d7c02 */ /* 0x000fe20008000f00 */
[----:B------:R-:W4:Y:S02]  /*0330*/  LDG.E R18, desc[UR14][R2.64+-0x8] ;  /* 0xfffff80e02127981 */ /* 0x000f24000c1e1900 */
[----:B------:R-:W-:-:S02]  /*0340*/  IMAD.WIDE R24, R15, 0x4, R24 ;  /* 0x000000040f187825 */ /* 0x000fc400078e0218 */
[----:B------:R-:W2:Y:S02]  /*0350*/  LDG.E R14, desc[UR14][R4.64] ;  /* 0x0000000e040e7981 */ /* 0x000ea4000c1e1900 */
[C---:B------:R-:W-:Y:S02]  /*0360*/  IMAD.WIDE R12, R15.reuse, 0x4, R12 ;  /* 0x000000040f0c7825 */ /* 0x040fe400078e020c */
[----:B------:R-:W3:Y:S02]  /*0370*/  LDG.E R23, desc[UR14][R24.64] ;  /* 0x0000000e18177981 */ /* 0x000ee4000c1e1900 */
[----:B------:R-:W-:Y:S02]  /*0380*/  HFMA2 R28, -RZ, RZ, 0, 2.384185791015625e-07 ;  /* 0x00000004ff1c7431 */ /* 0x000fe400000001ff */
[C---:B------:R-:W-:Y:S01]  /*0390*/  IMAD.WIDE R26, R15.reuse, R26, UR8 ;  /* 0x000000080f1a7e25 */ /* 0x040fe2000f8e021a */
[----:B------:R-:W-:Y:S01]  /*03a0*/  MOV R9, UR16 ;  /* 0x0000001000097c02 */ /* 0x000fe20008000f00 */
[----:B------:R0:W4:Y:S02]  /*03b0*/  LDG.E R21, desc[UR14][R12.64] ;  /* 0x0000000e0c157981 */ /* 0x000124000c1e1900 */
[----:B------:R-:W-:-:S02]  /*03c0*/  IMAD.WIDE R6, R15, R6, UR10 ;  /* 0x0000000a0f067e25 */ /* 0x000fc4000f8e0206 */
[----:B------:R-:W5:Y:S02]  /*03d0*/  LDG.E R19, desc[UR14][R26.64] ;  /* 0x0000000e1a137981 */ /* 0x000f64000c1e1900 */
[----:B------:R-:W-:Y:S02]  /*03e0*/  IMAD.WIDE R8, R9, 0x14, R4 ;  /* 0x0000001409087825 */ /* 0x000fe400078e0204 */
[----:B------:R-:W5:Y:S02]  /*03f0*/  LDG.E R16, desc[UR14][R2.64+-0x4] ;  /* 0xfffffc0e02107981 */ /* 0x000f64000c1e1900 */
[----:B0-----:R-:W-:Y:S02]  /*0400*/  IMAD.WIDE R12, R15, R28, UR12 ;  /* 0x0000000c0f0c7e25 */ /* 0x001fe4000f8e021c */
[----:B------:R0:W5:Y:S02]  /*0410*/  LDG.E R7, desc[UR14][R6.64] ;  /* 0x0000000e06077981 */ /* 0x000164000c1e1900 */
[----:B------:R-:W-:-:S02]  /*0420*/  IMAD.U32 R29, RZ, RZ, UR16 ;  /* 0x00000010ff1d7e24 */ /* 0x000fc4000f8e00ff */
[----:B------:R-:W5:Y:S02]  /*0430*/  LDG.E R24, desc[UR14][R2.64] ;  /* 0x0000000e02187981 */ /* 0x000f64000c1e1900 */
[----:B------:R-:W-:Y:S02]  /*0440*/  IMAD.WIDE R4, R29, 0x1c, R4 ;  /* 0x0000001c1d047825 */ /* 0x000fe400078e0204 */
[----:B------:R-:W5:Y:S04]  /*0450*/  LDG.E R8, desc[UR14][R8.64] ;  /* 0x0000000e08087981 */ /* 0x000f68000c1e1900 */
[----:B------:R-:W5:Y:S04]  /*0460*/  LDG.E R25, desc[UR14][R2.64+0x4] ;  /* 0x0000040e02197981 */ /* 0x000f68000c1e1900 */
[----:B------:R-:W5:Y:S04]  /*0470*/  LDG.E R13, desc[UR14][R12.64] ;  /* 0x0000000e0c0d7981 */ /* 0x000f68000c1e1900 */
[----:B------:R-:W5:Y:S04]  /*0480*/  LDG.E R26, desc[UR14][R2.64+0x8] ;  /* 0x0000080e021a7981 */ /* 0x000f68000c1e1900 */
[----:B------:R-:W5:Y:S04]  /*0490*/  LDG.E R4, desc[UR14][R4.64] ;  /* 0x0000000e04047981 */ /* 0x000f68000c1e1900 */
[----:B------:R1:W5:Y:S01]  /*04a0*/  LDG.E R27, desc[UR14][R2.64+0xc] ;  /* 0x00000c0e021b7981 */ /* 0x000362000c1e1900 */
[----:B------:R-:W-:-:S04]  /*04b0*/  UIADD3 UR4, UPT, UPT, UR4, 0x8, URZ ;  /* 0x0000000804047890 */ /* 0x000fc8000fffe0ff */
[----:B------:R-:W-:Y:S01]  /*04c0*/  UISETP.NE.AND UP0, UPT, UR4, URZ, UPT ;  /* 0x000000ff0400728c */ /* 0x000fe2000bf05270 */
[----:B0-----:R-:W-:Y:S02]  /*04d0*/  MOV R6, UR16 ;  /* 0x0000001000067c02 */ /* 0x001fe40008000f00 */
[----:B-1----:R-:W-:Y:S02]  /*04e0*/  IADD3 R2, P0, PT, R2, 0x20, RZ ;  /* 0x0000002002027810 */ /* 0x002fe40007f1e0ff */
[----:B------:R-:W-:Y:S02]  /*04f0*/  LEA R15, R6, R15, 0x3 ;  /* 0x0000000f060f7211 */ /* 0x000fe400078e18ff */
[----:B------:R-:W-:Y:S01]  /*0500*/  IADD3.X R3, PT, PT, RZ, R3, RZ, P0, !PT ;  /* 0x00000003ff037210 */ /* 0x000fe200007fe4ff */
[----:B--2---:R-:W-:-:S04]  /*0510*/  FFMA R17, R22, R14, R17 ;  /* 0x0000000e16117223 */ /* 0x004fc80000000011 */
[----:B---3--:R-:W-:-:S04]  /*0520*/  FFMA R17, R20, R23, R17 ;  /* 0x0000001714117223 */ /* 0x008fc80000000011 */
[----:B----4-:R-:W-:-:S04]  /*0530*/  FFMA R17, R18, R21, R17 ;  /* 0x0000001512117223 */ /* 0x010fc80000000011 */
[----:B-----5:R-:W-:-:S04]  /*0540*/  FFMA R17, R16, R19, R17 ;  /* 0x0000001310117223 */ /* 0x020fc80000000011 */
[----:B------:R-:W-:-:S04]  /*0550*/  FFMA R24, R24, R7, R17 ;  /* 0x0000000718187223 */ /* 0x000fc80000000011 */
[----:B------:R-:W-:-:S04]  /*0560*/  FFMA R25, R25, R8, R24 ;  /* 0x0000000819197223 */ /* 0x000fc80000000018 */
[----:B------:R-:W-:-:S04]  /*0570*/  FFMA R26, R26, R13, R25 ;  /* 0x0000000d1a1a7223 */ /* 0x000fc80000000019 */
[----:B------:R-:W-:Y:S01]  /*0580*/  FFMA R17, R27, R4, R26 ;  /* 0x000000041b117223 */ /* 0x000fe2000000001a */
[----:B------:R-:W-:Y:S06]  /*0590*/  BRA.U UP0, `(.L_x_12) ;  /* 0xfffffffd00347547 */ /* 0x000fec000b83ffff */
[----:B------:R-:W-:-:S12]  /*05a0*/  ULOP3.LUT UR4, UR16, 0x7ffffff8, URZ, 0xc0, !UPT ;  /* 0x7ffffff810047892 */ /* 0x000fd8000f8ec0ff */
.L_x_11:
[----:B------:R-:W-:-:S04]  /*05b0*/  ULOP3.LUT UR8, UR16, 0x7, URZ, 0xc0, !UPT ;  /* 0x0000000710087892 */ /* 0x000fc8000f8ec0ff */
[----:B------:R-:W-:-:S09]  /*05c0*/  UISETP.NE.AND UP0, UPT, UR8, URZ, UPT ;  /* 0x000000ff0800728c */ /* 0x000fd2000bf05270 */
[----:B------:R-:W-:Y:S05]  /*05d0*/  BRA.U !UP0, `(.L_x_13) ;  /* 0x0000000508387547 */ /* 0x000fea000b800000 */
[----:B------:R-:W-:Y:S02]  /*05e0*/  UISETP.GE.U32.AND UP0, UPT, UR8, 0x4, UPT ;  /* 0x000000040800788c */ /* 0x000fe4000bf06070 */
[----:B------:R-:W-:-:S04]  /*05f0*/  ULOP3.LUT UR7, UR16, 0x3, URZ, 0xc0, !UPT ;  /* 0x0000000310077892 */ /* 0x000fc8000f8ec0ff */
[----:B------:R-:W-:-:S03]  /*0600*/  UISETP.NE.AND UP1, UPT, UR7, URZ, UPT ;  /* 0x000000ff0700728c */ /* 0x000fc6000bf25270 */
[----:B------:R-:W-:Y:S08]  /*0610*/  BRA.U !UP0, `(.L_x_14) ;  /* 0x00000001087c7547 */ /* 0x000ff0000b800000 */
[----:B------:R-:W1:Y:S01]  /*0620*/  LDC.64 R6, c[0x0][0x388] ;  /* 0x0000e200ff067b82 */ /* 0x000e620000000a00 */
[----:B------:R-:W2:Y:S01]  /*0630*/  LDCU.64 UR8, c[0x0][0x380] ;  /* 0x00007000ff0877ac */ /* 0x000ea20008000a00 */
[----:B------:R-:W-:Y:S01]  /*0640*/  IMAD.U32 R2, RZ, RZ, UR4 ;  /* 0x00000004ff027e24 */ /* 0x000fe2000f8e00ff */
[C---:B------:R-:W-:Y:S02]  /*0650*/  IADD3 R3, PT, PT, R0.reuse, UR4, RZ ;  /* 0x0000000400037c10 */ /* 0x040fe4000fffe0ff */
[----:B------:R-:W-:Y:S01]  /*0660*/  IADD3 R12, P0, PT, R0, UR4, RZ ;  /* 0x00000004000c7c10 */ /* 0x000fe2000ff1e0ff */
[----:B------:R-:W-:Y:S01]  /*0670*/  IMAD R9, R2, UR16, R11 ;  /* 0x0000001002097c24 */ /* 0x000fe2000f8e020b */
[----:B------:R-:W-:Y:S01]  /*0680*/  MOV R13, UR16 ;  /* 0x00000010000d7c02 */ /* 0x000fe20008000f00 */
[----:B------:R-:W3:Y:S01]  /*0690*/  LDC.64 R4, c[0x0][0x380] ;  /* 0x0000e000ff047b82 */ /* 0x000ee20000000a00 */
[----:B------:R-:W-:Y:S02]  /*06a0*/  IMAD.U32 R15, RZ, RZ, UR16 ;  /* 0x00000010ff0f7e24 */ /* 0x000fe4000f8e00ff */
[----:B-1----:R-:W-:Y:S01]  /*06b0*/  IMAD.WIDE R6, R9, 0x4, R6 ;  /* 0x0000000409067825 */ /* 0x002fe200078e0206 */
[----:B------:R-:W-:-:S05]  /*06c0*/  MOV R9, UR16 ;  /* 0x0000001000097c02 */ /* 0x000fca0008000f00 */
[----:B------:R-:W-:Y:S02]  /*06d0*/  IMAD.WIDE R8, R9, 0x4, R6 ;  /* 0x0000000409087825 */ /* 0x000fe400078e0206 */
[----:B0-----:R-:W4:Y:S02]  /*06e0*/  LDG.E R6, desc[UR14][R6.64] ;  /* 0x0000000e06067981 */ /* 0x001f24000c1e1900 */
[----:B---3--:R-:W-:Y:S01]  /*06f0*/  IMAD.WIDE.U32 R4, R3, 0x4, R4 ;  /* 0x0000000403047825 */ /* 0x008fe200078e0004 */
[----:B------:R-:W-:Y:S01]  /*0700*/  IADD3.X R3, PT, PT, RZ, RZ, RZ, P0, !PT ;  /* 0x000000ffff037210 */ /* 0x000fe200007fe4ff */
[----:B------:R-:W3:Y:S01]  /*0710*/  LDG.E R16, desc[UR14][R8.64] ;  /* 0x0000000e08107981 */ /* 0x000ee2000c1e1900 */
[----:B--2---:R-:W-:-:S03]  /*0720*/  LEA R2, P0, R12, UR8, 0x2 ;  /* 0x000000080c027c11 */ /* 0x004fc6000f8010ff */
[----:B------:R-:W4:Y:S01]  /*0730*/  LDG.E R4, desc[UR14][R4.64] ;  /* 0x0000000e04047981 */ /* 0x000f22000c1e1900 */
[----:B------:R-:W-:Y:S01]  /*0740*/  LEA.HI.X R3, R12, UR9, R3, 0x2, P0 ;  /* 0x000000090c037c11 */ /* 0x000fe200080f1403 */
[----:B------:R-:W-:-:S04]  /*0750*/  IMAD.WIDE R12, R13, 0x4, R8 ;  /* 0x000000040d0c7825 */ /* 0x000fc800078e0208 */
[----:B------:R-:W3:Y:S01]  /*0760*/  LDG.E R19, desc[UR14][R2.64+0x4] ;  /* 0x0000040e02137981 */ /* 0x000ee2000c1e1900 */
[----:B------:R-:W-:-:S03]  /*0770*/  IMAD.WIDE R14, R15, 0x4, R12 ;  /* 0x000000040f0e7825 */ /* 0x000fc600078e020c */
[----:B------:R-:W2:Y:S04]  /*0780*/  LDG.E R18, desc[UR14][R12.64] ;  /* 0x0000000e0c127981 */ /* 0x000ea8000c1e1900 */
[----:B------:R-:W2:Y:S04]  /*0790*/  LDG.E R21, desc[UR14][R2.64+0x8] ;  /* 0x0000080e02157981 */ /* 0x000ea8000c1e1900 */
[----:B------:R-:W5:Y:S04]  /*07a0*/  LDG.E R23, desc[UR14][R2.64+0xc] ;  /* 0x00000c0e02177981 */ /* 0x000f68000c1e1900 */
[----:B------:R-:W5:Y:S01]  /*07b0*/  LDG.E R14, desc[UR14][R14.64] ;  /* 0x0000000e0e0e7981 */ /* 0x000f62000c1e1900 */
[----:B------:R-:W-:Y:S01]  /*07c0*/  UIADD3 UR4, UPT, UPT, UR4, 0x4, URZ ;  /* 0x0000000404047890 */ /* 0x000fe2000fffe0ff */
[----:B----4-:R-:W-:-:S04]  /*07d0*/  FFMA R4, R4, R6, R17 ;  /* 0x0000000604047223 */ /* 0x010fc80000000011 */
[----:B---3--:R-:W-:-:S04]  /*07e0*/  FFMA R4, R19, R16, R4 ;  /* 0x0000001013047223 */ /* 0x008fc80000000004 */
[----:B--2---:R-:W-:-:S04]  /*07f0*/  FFMA R4, R21, R18, R4 ;  /* 0x0000001215047223 */ /* 0x004fc80000000004 */
[----:B-----5:R-:W-:-:S07]  /*0800*/  FFMA R17, R23, R14, R4 ;  /* 0x0000000e17117223 */ /* 0x020fce0000000004 */
.L_x_14:
[----:B------:R-:W-:Y:S05]  /*0810*/  BRA.U !UP1, `(.L_x_13) ;  /* 0x0000000109a87547 */ /* 0x000fea000b800000 */
[----:B------:R-:W-:Y:S01]  /*0820*/  UISETP.NE.AND UP0, UPT, UR7, 0x1, UPT ;  /* 0x000000010700788c */ /* 0x000fe2000bf05270 */
[----:B------:R-:W-:Y:S01]  /*0830*/  MOV R2, UR4 ;  /* 0x0000000400027c02 */ /* 0x000fe20008000f00 */
[----:B------:R-:W-:Y:S02]  /*0840*/  ULOP3.LUT UR7, UR16, 0x1, URZ, 0xc0, !UPT ;  /* 0x0000000110077892 */ /* 0x000fe4000f8ec0ff */
[----:B------:R-:W-:Y:S02]  /*0850*/  MOV R15, UR16 ;  /* 0x00000010000f7c02 */ /* 0x000fe40008000f00 */
[----:B------:R-:W-:Y:S01]  /*0860*/  UISETP.NE.U32.AND UP1, UPT, UR7, 0x1, UPT ;  /* 0x000000010700788c */ /* 0x000fe2000bf25070 */
[----:B------:R-:W-:-:S04]  /*0870*/  PLOP3.LUT P1, PT, PT, PT, UP0, 0x80, 0x8 ;  /* 0x000000000008781c */ /* 0x000fc80003f2f008 */
[----:B------:R-:W1:Y:S01]  /*0880*/  @UP0 LDCU.128 UR8, c[0x0][0x380] ;  /* 0x00007000ff0807ac */ /* 0x000e620008000c00 */
[----:B------:R-:W-:Y:S01]  /*0890*/  PLOP3.LUT P0, PT, PT, PT, UP1, 0x80, 0x8 ;  /* 0x000000000008781c */ /* 0x000fe20003f0f018 */
[----:B------:R-:W2:Y:S04]  /*08a0*/  @UP0 LDCU.64 UR12, c[0x0][0x380] ;  /* 0x00007000ff0c07ac */ /* 0x000ea80008000a00 */
[----:B------:R-:W3:Y:S03]  /*08b0*/  @!UP1 LDCU.128 UR20, c[0x0][0x380] ;  /* 0x00007000ff1497ac */ /* 0x000ee60008000c00 */
[C---:B------:R-:W-:Y:S02]  /*08c0*/  @P1 IADD3 R3, PT, PT, R0.reuse, UR4, RZ ;  /* 0x0000000400031c10 */ /* 0x040fe4000fffe0ff */
[----:B------:R-:W-:Y:S01]  /*08d0*/  @P1 IADD3 R6, P2, PT, R0, UR4, RZ ;  /* 0x0000000400061c10 */ /* 0x000fe2000ff5e0ff */
[----:B------:R-:W-:-:S03]  /*08e0*/  @UP0 UIADD3 UR4, UPT, UPT, UR4, 0x2, URZ ;  /* 0x0000000204040890 */ /* 0x000fc6000fffe0ff */
[----:B------:R-:W-:Y:S02]  /*08f0*/  @P1 IADD3.X R7, PT, PT, RZ, RZ, RZ, P2, !PT ;  /* 0x000000ffff071210 */ /* 0x000fe400017fe4ff */
[----:B-1----:R-:W-:Y:S01]  /*0900*/  MOV R8, UR8 ;  /* 0x0000000800087c02 */ /* 0x002fe20008000f00 */
[----:B------:R-:W-:Y:S01]  /*0910*/  IMAD.U32 R4, RZ, RZ, UR10 ;  /* 0x0000000aff047e24 */ /* 0x000fe2000f8e00ff */
[----:B------:R-:W-:Y:S02]  /*0920*/  MOV R9, UR9 ;  /* 0x0000000900097c02 */ /* 0x000fe40008000f00 */
[----:B------:R-:W-:Y:S01]  /*0930*/  MOV R5, UR11 ;  /* 0x0000000b00057c02 */ /* 0x000fe20008000f00 */
[----:B------:R-:W-:-:S04]  /*0940*/  @P1 IMAD.WIDE.U32 R8, R3, 0x4, R8 ;  /* 0x0000000403081825 */ /* 0x000fc800078e0008 */
[----:B------:R-:W-:Y:S01]  /*0950*/  @P1 IMAD R3, R2, UR16, R11 ;  /* 0x0000001002031c24 */ /* 0x000fe2000f8e020b */
[C---:B--2---:R-:W-:Y:S01]  /*0960*/  @P1 LEA R2, P2, R6.reuse, UR12, 0x2 ;  /* 0x0000000c06021c11 */ /* 0x044fe2000f8410ff */
[----:B---3--:R-:W-:Y:S01]  /*0970*/  IMAD.U32 R12, RZ, RZ, UR20 ;  /* 0x00000014ff0c7e24 */ /* 0x008fe2000f8e00ff */
[----:B------:R-:W-:Y:S01]  /*0980*/  MOV R16, UR4 ;  /* 0x0000000400107c02 */ /* 0x000fe20008000f00 */
[----:B------:R-:W-:Y:S01]  /*0990*/  @P1 IMAD.WIDE R4, R3, 0x4, R4 ;  /* 0x0000000403041825 */ /* 0x000fe200078e0204 */
[----:B------:R-:W-:Y:S01]  /*09a0*/  @P1 LEA.HI.X R3, R6, UR13, R7, 0x2, P2 ;  /* 0x0000000d06031c11 */ /* 0x000fe200090f1407 */
[----:B0-----:R-:W2:Y:S01]  /*09b0*/  @P1 LDG.E R8, desc[UR14][R8.64] ;  /* 0x0000000e08081981 */ /* 0x001ea2000c1e1900 */
[----:B------:R-:W-:Y:S01]  /*09c0*/  MOV R13, UR21 ;  /* 0x00000015000d7c02 */ /* 0x000fe20008000f00 */
[----:B------:R-:W-:Y:S01]  /*09d0*/  @!P0 IMAD R21, R16, UR16, R11 ;  /* 0x0000001010158c24 */ /* 0x000fe2000f8e020b */
[----:B------:R-:W-:Y:S01]  /*09e0*/  @!P0 IADD3 R19, PT, PT, R0, UR4, RZ ;  /* 0x0000000400138c10 */ /* 0x000fe2000fffe0ff */
[----:B------:R-:W-:Y:S01]  /*09f0*/  @P1 IMAD.WIDE R14, R15, 0x4, R4 ;  /* 0x000000040f0e1825 */ /* 0x000fe200078e0204 */
[----:B------:R-:W-:Y:S01]  /*0a00*/  MOV R6, UR22 ;  /* 0x0000001600067c02 */ /* 0x000fe20008000f00 */
[----:B------:R-:W2:Y:S01]  /*0a10*/  @P1 LDG.E R4, desc[UR14][R4.64] ;  /* 0x0000000e04041981 */ /* 0x000ea2000c1e1900 */
[----:B------:R-:W-:Y:S01]  /*0a20*/  MOV R7, UR23 ;  /* 0x0000001700077c02 */ /* 0x000fe20008000f00 */
[----:B------:R-:W-:-:S02]  /*0a30*/  @!P0 IMAD.WIDE.U32 R12, R19, 0x4, R12 ;  /* 0x00000004130c8825 */ /* 0x000fc400078e000c */
[----:B------:R-:W3:Y:S02]  /*0a40*/  @P1 LDG.E R14, desc[UR14][R14.64] ;  /* 0x0000000e0e0e1981 */ /* 0x000ee4000c1e1900 */
[----:B------:R-:W-:Y:S02]  /*0a50*/  @!P0 IMAD.WIDE R6, R21, 0x4, R6 ;  /* 0x0000000415068825 */ /* 0x000fe400078e0206 */
[----:B------:R-:W3:Y:S04]  /*0a60*/  @P1 LDG.E R3, desc[UR14][R2.64+0x4] ;  /* 0x0000040e02031981 */ /* 0x000ee8000c1e1900 */
[----:B------:R-:W4:Y:S04]  /*0a70*/  @!P0 LDG.E R12, desc[UR14][R12.64] ;  /* 0x0000000e0c0c8981 */ /* 0x000f28000c1e1900 */
[----:B------:R-:W4:Y:S01]  /*0a80*/  @!P0 LDG.E R6, desc[UR14][R6.64] ;  /* 0x0000000e06068981 */ /* 0x000f22000c1e1900 */
[----:B--2---:R-:W-:-:S04]  /*0a90*/  @P1 FFMA R8, R8, R4, R17 ;  /* 0x0000000408081223 */ /* 0x004fc80000000011 */
[----:B---3--:R-:W-:-:S04]  /*0aa0*/  @P1 FFMA R17, R3, R14, R8 ;  /* 0x0000000e03111223 */ /* 0x008fc80000000008 */
[----:B----4-:R-:W-:-:S07]  /*0ab0*/  @!P0 FFMA R17, R12, R6, R17 ;  /* 0x000000060c118223 */ /* 0x010fce0000000011 */
.L_x_13:
[----:B------:R-:W1:Y:S01]  /*0ac0*/  LDC.64 R2, c[0x0][0x390] ;  /* 0x0000e400ff027b82 */ /* 0x000e620000000a00 */
[----:B------:R-:W-:-:S04]  /*0ad0*/  IMAD.IADD R5, R11, 0x1, R0 ;  /* 0x000000010b057824 */ /* 0x000fc800078e0200 */
[----:B-1----:R-:W-:-:S05]  /*0ae0*/  IMAD.WIDE R2, R5, 0x4, R2 ;  /* 0x0000000405027825 */ /* 0x002fca00078e0202 */
[----:B0-----:R0:W-:Y:S02]  /*0af0*/  STG.E desc[UR14][R2.64], R17 ;  /* 0x0000001102007986 */ /* 0x0011e4000c10190e */
.L_x_10:
[----:B------:R-:W-:Y:S05]  /*0b00*/  BSYNC.RECONVERGENT B0 ;  /* 0x0000000000007941 */ /* 0x000fea0003800200 */
.L_x_9:
[----:B------:R-:W1:Y:S01]  /*0b10*/  S2R R9, SR_TID.Y ;  /* 0x0000000000097919 */ /* 0x000e620000002200 */
[----:B------:R-:W-:Y:S01]  /*0b20*/  MOV R0, 0x0 ;  /* 0x0000000000007802 */ /* 0x000fe20000000f00 */
[----:B------:R-:W2:Y:S01]  /*0b30*/  LDCU.64 UR8, c[0x4][0x8] ;  /* 0x01000100ff0877ac */ /* 0x000ea20008000a00 */
[----:B------:R-:W-:Y:S01]  /*0b40*/  MOV R6, UR6 ;  /* 0x0000000600067c02 */ /* 0x000fe20008000f00 */
[----:B------:R-:W1:Y:S01]  /*0b50*/  S2R R8, SR_TID.X ;  /* 0x0000000000087919 */ /* 0x000e620000002100 */
[----:B0-----:R0:W3:Y:S01]  /*0b60*/  LDC.64 R2, c[0x4][R0] ;  /* 0x0100000000027b82 */ /* 0x0010e20000000a00 */
[----:B------:R-:W-:Y:S02]  /*0b70*/  MOV R7, UR5 ;  /* 0x0000000500077c02 */ /* 0x000fe40008000f00 */
[----:B--2---:R-:W-:Y:S02]  /*0b80*/  MOV R4, UR8 ;  /* 0x0000000800047c02 */ /* 0x004fe40008000f00 */
[----:B------:R-:W-:Y:S01]  /*0b90*/  MOV R5, UR9 ;  /* 0x0000000900057c02 */ /* 0x000fe20008000f00 */
[----:B-1----:R0:W-:Y:S06]  /*0ba0*/  STL.128 [R1], R8 ;  /* 0x0000000801007387 */ /* 0x0021ec0000100c00 */
[----:B------:R-:W-:-:S07]  /*0bb0*/  LEPC R20, `(.L_x_15) ;  /* 0x000000001014794e */ /* 0x000fce0000000000 */
[----:B0--3--:R-:W-:Y:S05]  /*0bc0*/  CALL.ABS.NOINC R2 ;  /* 0x0000000002007343 */ /* 0x009fea0003c00000 */
.L_x_15:
[----:B------:R-:W-:Y:S05]  /*0bd0*/  EXIT ;  /* 0x000000000000794d */ /* 0x000fea0003800000 */
.L_x_16:
        /* <DEDUP_REMOVED lines=10> */
.L_x_18:


//--------------------- .nv.global.init           --------------------------
	.section	.nv.global.init,"aw",@progbits
.nv.global.init:
	.type		$str$1,@object
	.size		$str$1,($str - $str$1)
$str$1:
        /*0000*/ 	.byte	0x54, 0x68, 0x72, 0x65, 0x61, 0x64, 0x20, 0x28, 0x25, 0x64, 0x2c, 0x20, 0x25, 0x64, 0x29, 0x20
        /*0010*/ 	.byte	0x63, 0x6f, 0x6d, 0x70, 0x75, 0x74, 0x65, 0x64, 0x20, 0x72, 0x6f, 0x77, 0x20, 0x25, 0x64, 0x0a
        /*0020*/ 	.byte	0x00
	.type		$str,@object
	.size		$str,(.L_0 - $str)
$str:
        /*0021*/ 	.byte	0x54, 0x68, 0x72, 0x65, 0x61, 0x64, 0x20, 0x28, 0x25, 0x64, 0x2c, 0x20, 0x25, 0x64, 0x29, 0x20
        /*0031*/ 	.byte	0x63, 0x6f, 0x6d, 0x70, 0x75, 0x74, 0x65, 0x64, 0x20, 0x65, 0x6c, 0x65, 0x6d, 0x65, 0x6e, 0x74
        /*0041*/ 	.byte	0x20, 0x28, 0x25, 0x64, 0x2c, 0x20, 0x25, 0x64, 0x29, 0x0a, 0x00
.L_0:


//--------------------- .nv.shared.reserved.0     --------------------------
	.section	.nv.shared.reserved.0,"aw",@nobits
	.weak		__nv_reservedSMEM_offset_0_alias
	.size		__nv_reservedSMEM_offset_0_alias, 0, 64
	.other		__nv_reservedSMEM_offset_0_alias,@"STO_CUDA_RESERVED_SHARED STV_DEFAULT"
__nv_reservedSMEM_offset_0_alias:
	.zero		0
	.zero		64


//--------------------- .nv.constant0._Z13matrixMultRowPKfS0_Pfi --------------------------
	.section	.nv.constant0._Z13matrixMultRowPKfS0_Pfi,"a",@progbits
	.sectionflags	@""
	.align	4
.nv.constant0._Z13matrixMultRowPKfS0_Pfi:
	.zero		924


//--------------------- .nv.constant0._Z11matrixMultPPKfS0_Pfi --------------------------
	.section	.nv.constant0._Z11matrixMultPPKfS0_Pfi,"a",@progbits
	.sectionflags	@""
	.align	4
.nv.constant0._Z11matrixMultPPKfS0_Pfi:
	.zero		924


//--------------------- SYMBOLS --------------------------

	.type		.nv.reservedSmem.offset0,@object
	.size		.nv.reservedSmem.offset0,0x4
	.type		vprintf,@function
